	.target	sm_90a

	.elftype	@"ET_EXEC"


//--------------------- .note.nv.tkinfo           --------------------------
	.section	.note.nv.tkinfo,"",@"SHT_NOTE"
	.sectionflags	@"SHF_NOTE_NV_TKINFO"
	.tkinfo
        /*0018*/ 	.word	0x00000002
        /*0030*/ 	.string	""
        /*0030*/ 	.string	"ptxas"
        /*0030*/ 	.string	"Cuda compilation tools, release 13.0, V13.0.88"
        /*0030*/ 	.string	"Build cuda_13.0.r13.0/compiler.36424714_0"
        /*0030*/ 	.string	"-v  -suppress-debug-info  -lineinfo  -arch sm_90a "



//--------------------- .note.nv.cuinfo           --------------------------
	.section	.note.nv.cuinfo,"",@"SHT_NOTE"
	.sectionflags	@"SHF_NOTE_NV_CUINFO"
        /*0018*/ 	.short	0x0002
        /*001a*/ 	.short	0x005a
        /*001c*/ 	.short	0x0082
	.zero		2


//--------------------- .nv.info                  --------------------------
	.section	.nv.info,"",@"SHT_CUDA_INFO"
	.align	4


	//----- nvinfo : EIATTR_REGCOUNT
	.align		4
        /*0000*/ 	.byte	0x04, 0x2f
        /*0002*/ 	.short	(.L_1 - .L_0)
	.align		4
.L_0:
        /*0004*/ 	.word	index@(matmul_kernel)
        /*0008*/ 	.word	0x000000ff


	//----- nvinfo : EIATTR_FRAME_SIZE
	.align		4
.L_1:
        /*000c*/ 	.byte	0x04, 0x11
        /*000e*/ 	.short	(.L_3 - .L_2)
	.align		4
.L_2:
        /*0010*/ 	.word	index@(matmul_kernel)
        /*0014*/ 	.word	0x000001f8


	//----- nvinfo : EIATTR_MIN_STACK_SIZE
	.align		4
.L_3:
        /*0018*/ 	.byte	0x04, 0x12
        /*001a*/ 	.short	(.L_5 - .L_4)
	.align		4
.L_4:
        /*001c*/ 	.word	index@(matmul_kernel)
        /*0020*/ 	.word	0x000001f8
.L_5:


//--------------------- .nv.compat                --------------------------
	.section	.nv.compat,"",@"SHT_CUDA_COMPAT_INFO"
	.align	4
        /*0000*/ 	.byte	0x02, 0x09, 0x01, 0x00, 0x02, 0x02, 0x04, 0x00, 0x02, 0x05, 0x05, 0x00, 0x03, 0x07, 0x01, 0x01
        /*0010*/ 	.byte	0x02, 0x03, 0x00, 0x00, 0x02, 0x06, 0x01, 0x00, 0x04, 0x0b, 0x08, 0x00, 0x00, 0x00, 0x00, 0x00
        /*0020*/ 	.byte	0x00, 0x00, 0x00, 0x00


//--------------------- .nv.info.matmul_kernel    --------------------------
	.section	.nv.info.matmul_kernel,"",@"SHT_CUDA_INFO"
	.sectionflags	@""
	.align	4


	//----- nvinfo : EIATTR_CUDA_API_VERSION
	.align		4
        /*0000*/ 	.byte	0x04, 0x37
        /*0002*/ 	.short	(.L_7 - .L_6)
.L_6:
        /*0004*/ 	.word	0x00000082


	//----- nvinfo : EIATTR_KPARAM_INFO
	.align		4
.L_7:
        /*0008*/ 	.byte	0x04, 0x17
        /*000a*/ 	.short	(.L_9 - .L_8)
.L_8:
        /*000c*/ 	.word	0x00000000
        /*0010*/ 	.short	0x000d
        /*0012*/ 	.short	0x0048
        /*0014*/ 	.byte	0x00, 0xf4, 0x21, 0x00


	//----- nvinfo : EIATTR_KPARAM_INFO
	.align		4
.L_9:
        /*0018*/ 	.byte	0x04, 0x17
        /*001a*/ 	.short	(.L_11 - .L_10)
.L_10:
        /*001c*/ 	.word	0x00000000
        /*0020*/ 	.short	0x000c
        /*0022*/ 	.short	0x0040
        /*0024*/ 	.byte	0x00, 0xf4, 0x21, 0x00


	//----- nvinfo : EIATTR_KPARAM_INFO
	.align		4
.L_11:
        /*0028*/ 	.byte	0x04, 0x17
        /*002a*/ 	.short	(.L_13 - .L_12)
.L_12:
        /*002c*/ 	.word	0x00000000
        /*0030*/ 	.short	0x000b
        /*0032*/ 	.short	0x0038
        /*0034*/ 	.byte	0x00, 0xf0, 0x11, 0x00


	//----- nvinfo : EIATTR_KPARAM_INFO
	.align		4
.L_13:
        /*0038*/ 	.byte	0x04, 0x17
        /*003a*/ 	.short	(.L_15 - .L_14)
.L_14:
        /*003c*/ 	.word	0x00000000
        /*0040*/ 	.short	0x000a
        /*0042*/ 	.short	0x0034
        /*0044*/ 	.byte	0x00, 0xf0, 0x11, 0x00


	//----- nvinfo : EIATTR_KPARAM_INFO
	.align		4
.L_15:
        /*0048*/ 	.byte	0x04, 0x17
        /*004a*/ 	.short	(.L_17 - .L_16)
.L_16:
        /*004c*/ 	.word	0x00000000
        /*0050*/ 	.short	0x0009
        /*0052*/ 	.short	0x0030
        /*0054*/ 	.byte	0x00, 0xf0, 0x11, 0x00


	//----- nvinfo : EIATTR_KPARAM_INFO
	.align		4
.L_17:
        /*0058*/ 	.byte	0x04, 0x17
        /*005a*/ 	.short	(.L_19 - .L_18)
.L_18:
        /*005c*/ 	.word	0x00000000
        /*0060*/ 	.short	0x0008
        /*0062*/ 	.short	0x002c
        /*0064*/ 	.byte	0x00, 0xf0, 0x11, 0x00


	//----- nvinfo : EIATTR_KPARAM_INFO
	.align		4
.L_19:
        /*0068*/ 	.byte	0x04, 0x17
        /*006a*/ 	.short	(.L_21 - .L_20)
.L_20:
        /*006c*/ 	.word	0x00000000
        /*0070*/ 	.short	0x0007
        /*0072*/ 	.short	0x0028
        /*0074*/ 	.byte	0x00, 0xf0, 0x11, 0x00


	//----- nvinfo : EIATTR_KPARAM_INFO
	.align		4
.L_21:
        /*0078*/ 	.byte	0x04, 0x17
        /*007a*/ 	.short	(.L_23 - .L_22)
.L_22:
        /*007c*/ 	.word	0x00000000
        /*0080*/ 	.short	0x0006
        /*0082*/ 	.short	0x0024
        /*0084*/ 	.byte	0x00, 0xf0, 0x11, 0x00


	//----- nvinfo : EIATTR_KPARAM_INFO
	.align		4
.L_23:
        /*0088*/ 	.byte	0x04, 0x17
        /*008a*/ 	.short	(.L_25 - .L_24)
.L_24:
        /*008c*/ 	.word	0x00000000
        /*0090*/ 	.short	0x0005
        /*0092*/ 	.short	0x0020
        /*0094*/ 	.byte	0x00, 0xf0, 0x11, 0x00


	//----- nvinfo : EIATTR_KPARAM_INFO
	.align		4
.L_25:
        /*0098*/ 	.byte	0x04, 0x17
        /*009a*/ 	.short	(.L_27 - .L_26)
.L_26:
        /*009c*/ 	.word	0x00000000
        /*00a0*/ 	.short	0x0004
        /*00a2*/ 	.short	0x001c
        /*00a4*/ 	.byte	0x00, 0xf0, 0x11, 0x00


	//----- nvinfo : EIATTR_KPARAM_INFO
	.align		4
.L_27:
        /*00a8*/ 	.byte	0x04, 0x17
        /*00aa*/ 	.short	(.L_29 - .L_28)
.L_28:
        /*00ac*/ 	.word	0x00000000
        /*00b0*/ 	.short	0x0003
        /*00b2*/ 	.short	0x0018
        /*00b4*/ 	.byte	0x00, 0xf0, 0x11, 0x00


	//----- nvinfo : EIATTR_KPARAM_INFO
	.align		4
.L_29:
        /*00b8*/ 	.byte	0x04, 0x17
        /*00ba*/ 	.short	(.L_31 - .L_30)
.L_30:
        /*00bc*/ 	.word	0x00000000
        /*00c0*/ 	.short	0x0002
        /*00c2*/ 	.short	0x0010
        /*00c4*/ 	.byte	0x00, 0xf4, 0x21, 0x00


	//----- nvinfo : EIATTR_KPARAM_INFO
	.align		4
.L_31:
        /*00c8*/ 	.byte	0x04, 0x17
        /*00ca*/ 	.short	(.L_33 - .L_32)
.L_32:
        /*00cc*/ 	.word	0x00000000
        /*00d0*/ 	.short	0x0001
        /*00d2*/ 	.short	0x0008
        /*00d4*/ 	.byte	0x00, 0xf4, 0x21, 0x00


	//----- nvinfo : EIATTR_KPARAM_INFO
	.align		4
.L_33:
        /*00d8*/ 	.byte	0x04, 0x17
        /*00da*/ 	.short	(.L_35 - .L_34)
.L_34:
        /*00dc*/ 	.word	0x00000000
        /*00e0*/ 	.short	0x0000
        /*00e2*/ 	.short	0x0000
        /*00e4*/ 	.byte	0x00, 0xf4, 0x21, 0x00


	//----- nvinfo : EIATTR_SPARSE_MMA_MASK
	.align		4
.L_35:
        /*00e8*/ 	.byte	0x03, 0x50
        /*00ea*/ 	.short	0x0000


	//----- nvinfo : EIATTR_MAXREG_COUNT
	.align		4
        /*00ec*/ 	.byte	0x03, 0x1b
        /*00ee*/ 	.short	0x00ff


	//----- nvinfo : EIATTR_NUM_BARRIERS
	.align		4
        /*00f0*/ 	.byte	0x02, 0x4c
        /*00f2*/ 	.byte	0x01
	.zero		1


	//----- nvinfo : EIATTR_ANNOTATIONS
	.align		4
        /*00f4*/ 	.byte	0x04, 0x55
        /*00f6*/ 	.short	(.L_37 - .L_36)


	//   ....[0]....
.L_36:
        /*00f8*/ 	.word	0x00000001
        /*00fc*/ 	.byte	0x50, 0x07, 0x00, 0x00, 0x01, 0x00, 0x00, 0x00, 0xb0, 0x07, 0x00, 0x00, 0x01, 0x00, 0x00, 0x00
        /* <DEDUP_REMOVED lines=126> */
        /*08ec*/ 	.byte	0xc0, 0xe0, 0x00, 0x00


	//----- nvinfo : EIATTR_MERCURY_ISA_VERSION
	.align		4
.L_37:
        /*08f0*/ 	.byte	0x03, 0x5f
        /*08f2*/ 	.short	0x0101


	//----- nvinfo : EIATTR_EXIT_INSTR_OFFSETS
	.align		4
        /*08f4*/ 	.byte	0x04, 0x1c
        /*08f6*/ 	.short	(.L_39 - .L_38)


	//   ....[0]....
.L_38:
        /*08f8*/ 	.word	0x0000e3c0


	//   ....[1]....
        /*08fc*/ 	.word	0x0000e3e0


	//----- nvinfo : EIATTR_REQNTID
	.align		4
.L_39:
        /*0900*/ 	.byte	0x04, 0x10
        /*0902*/ 	.short	(.L_41 - .L_40)
.L_40:
        /*0904*/ 	.word	0x00000080
        /*0908*/ 	.word	0x00000001
        /*090c*/ 	.word	0x00000001


	//----- nvinfo : EIATTR_CBANK_PARAM_SIZE
	.align		4
.L_41:
        /*0910*/ 	.byte	0x03, 0x19
        /*0912*/ 	.short	0x0050


	//----- nvinfo : EIATTR_PARAM_CBANK
	.align		4
        /*0914*/ 	.byte	0x04, 0x0a
        /*0916*/ 	.short	(.L_43 - .L_42)
	.align		4
.L_42:
        /*0918*/ 	.word	index@(.nv.constant0.matmul_kernel)
        /*091c*/ 	.short	0x0210
        /*091e*/ 	.short	0x0050


	//----- nvinfo : EIATTR_SW_WAR
	.align		4
.L_43:
        /*0920*/ 	.byte	0x04, 0x36
        /*0922*/ 	.short	(.L_45 - .L_44)
.L_44:
        /*0924*/ 	.word	0x00000008
.L_45:


//--------------------- .nv.callgraph             --------------------------
	.section	.nv.callgraph,"",@"SHT_CUDA_CALLGRAPH"
	.align	4
	.sectionentsize	8
	.align		4
        /*0000*/ 	.word	0x00000000
	.align		4
        /*0004*/ 	.word	0xffffffff
	.align		4
        /*0008*/ 	.word	0x00000000
	.align		4
        /*000c*/ 	.word	0xfffffffe
	.align		4
        /*0010*/ 	.word	0x00000000
	.align		4
        /*0014*/ 	.word	0xfffffffd
	.align		4
        /*0018*/ 	.word	0x00000000
	.align		4
        /*001c*/ 	.word	0xfffffffc


//--------------------- .text.matmul_kernel       --------------------------
	.section	.text.matmul_kernel,"ax",@progbits
	.align	128
        .global         matmul_kernel
        .type           matmul_kernel,@function
        .size           matmul_kernel,(.L_x_3 - matmul_kernel)
        .other          matmul_kernel,@"STO_CUDA_ENTRY STV_DEFAULT"
matmul_kernel:
.text.matmul_kernel:
[----:B------:R-:W1:Y:S08]  /*0000*/  LDC R1, c[0x0][0x28] ;  /* 0x00000a00ff017b82 */ /* 0x000e700000000800 */
[----:B------:R-:W2:Y:S01]  /*0010*/  LDC.64 R154, c[0x0][0x228] ;  /* 0x00008a00ff9a7b82 */ /* 0x000ea20000000a00 */
[----:B------:R-:W3:Y:S01]  /*0020*/  S2R R7, SR_CTAID.X ;  /* 0x0000000000077919 */ /* 0x000ee20000002500 */
[----:B-1----:R-:W-:Y:S01]  /*0030*/  VIADD R1, R1, 0xfffffe08 ;  /* 0xfffffe0801017836 */ /* 0x002fe20000000000 */
[----:B------:R-:W-:-:S05]  /*0040*/  ULDC.64 UR8, c[0x0][0x210] ;  /* 0x0000840000087ab9 */ /* 0x000fca0000000a00 */
[----:B------:R-:W1:Y:S08]  /*0050*/  LDC.64 R234, c[0x0][0x238] ;  /* 0x00008e00ffea7b82 */ /* 0x000e700000000a00 */
[----:B------:R-:W4:Y:S01]  /*0060*/  S2UR UR4, SR_CgaCtaId ;  /* 0x00000000000479c3 */ /* 0x000f220000008800 */
[----:B------:R-:W-:Y:S01]  /*0070*/  UMOV UR7, 0x400 ;  /* 0x0000040000077882 */ /* 0x000fe20000000000 */
[----:B------:R-:W-:Y:S01]  /*0080*/  ULDC.64 UR16, c[0x0][0x208] ;  /* 0x0000820000107ab9 */ /* 0x000fe20000000a00 */
[----:B------:R-:W-:Y:S01]  /*0090*/  ULDC UR12, c[0x0][0x230] ;  /* 0x00008c00000c7ab9 */ /* 0x000fe20000000800 */
[----:B------:R-:W-:Y:S01]  /*00a0*/  ULDC UR5, c[0x0][0x240] ;  /* 0x0000900000057ab9 */ /* 0x000fe20000000800 */
[----:B------:R-:W-:Y:S01]  /*00b0*/  ULDC.64 UR10, c[0x0][0x218] ;  /* 0x00008600000a7ab9 */ /* 0x000fe20000000a00 */
[----:B--2---:R-:W-:Y:S01]  /*00c0*/  VIADD R0, R155, 0x7f ;  /* 0x0000007f9b007836 */ /* 0x004fe20000000000 */
[----:B------:R-:W-:-:S04]  /*00d0*/  LOP3.LUT R232, RZ, R155, RZ, 0x33, !PT ;  /* 0x0000009bffe87212 */ /* 0x000fc800078e33ff */
[----:B------:R-:W-:-:S04]  /*00e0*/  SHF.R.S32.HI R3, RZ, 0x1f, R0 ;  /* 0x0000001fff037819 */ /* 0x000fc80000011400 */
[----:B------:R-:W-:Y:S02]  /*00f0*/  LEA.HI R3, R3, R0, RZ, 0x7 ;  /* 0x0000000003037211 */ /* 0x000fe400078f38ff */
[----:B---3--:R-:W-:Y:S02]  /*0100*/  IABS R8, R7 ;  /* 0x0000000700087213 */ /* 0x008fe40000000000 */
[----:B------:R-:W-:-:S05]  /*0110*/  SHF.R.S32.HI R3, RZ, 0x7, R3 ;  /* 0x00000007ff037819 */ /* 0x000fca0000011403 */
[----:B------:R-:W-:-:S05]  /*0120*/  IMAD.SHL.U32 R4, R3, 0x4, RZ ;  /* 0x0000000403047824 */ /* 0x000fca00078e00ff */
[-C--:B------:R-:W-:Y:S02]  /*0130*/  IABS R5, R4.reuse ;  /* 0x0000000400057213 */ /* 0x080fe40000000000 */
[----:B------:R-:W-:Y:S02]  /*0140*/  IABS R10, R4 ;  /* 0x00000004000a7213 */ /* 0x000fe40000000000 */
[----:B------:R-:W2:Y:S08]  /*0150*/  I2F.RP R0, R5 ;  /* 0x0000000500007306 */ /* 0x000eb00000209400 */
[----:B--2---:R-:W2:Y:S02]  /*0160*/  MUFU.RCP R0, R0 ;  /* 0x0000000000007308 */ /* 0x004ea40000001000 */
[----:B--2---:R-:W-:-:S02]  /*0170*/  VIADD R2, R0, 0xffffffe ;  /* 0x0ffffffe00027836 */ /* 0x004fc40000000000 */
[----:B------:R-:W-:-:S04]  /*0180*/  IMAD.MOV R0, RZ, RZ, -R10 ;  /* 0x000000ffff007224 */ /* 0x000fc800078e0a0a */
[----:B------:R2:W3:Y:S02]  /*0190*/  F2I.FTZ.U32.TRUNC.NTZ R3, R2 ;  /* 0x0000000200037305 */ /* 0x0004e4000021f000 */
[----:B--2---:R-:W-:Y:S02]  /*01a0*/  IMAD.MOV.U32 R2, RZ, RZ, RZ ;  /* 0x000000ffff027224 */ /* 0x004fe400078e00ff */
[----:B---3--:R-:W-:-:S04]  /*01b0*/  IMAD.MOV R6, RZ, RZ, -R3 ;  /* 0x000000ffff067224 */ /* 0x008fc800078e0a03 */
[----:B------:R-:W-:Y:S02]  /*01c0*/  IMAD R9, R6, R5, RZ ;  /* 0x0000000506097224 */ /* 0x000fe400078e02ff */
[----:B------:R-:W-:Y:S02]  /*01d0*/  IMAD.MOV.U32 R6, RZ, RZ, R8 ;  /* 0x000000ffff067224 */ /* 0x000fe400078e0008 */
[----:B------:R-:W-:-:S06]  /*01e0*/  IMAD.HI.U32 R3, R3, R9, R2 ;  /* 0x0000000903037227 */ /* 0x000fcc00078e0002 */
[----:B------:R-:W-:-:S04]  /*01f0*/  IMAD.HI.U32 R3, R3, R6, RZ ;  /* 0x0000000603037227 */ /* 0x000fc800078e00ff */
[----:B------:R-:W-:-:S05]  /*0200*/  IMAD R0, R3, R0, R6 ;  /* 0x0000000003007224 */ /* 0x000fca00078e0206 */
[----:B------:R-:W-:-:S13]  /*0210*/  ISETP.GT.U32.AND P1, PT, R5, R0, PT ;  /* 0x000000000500720c */ /* 0x000fda0003f24070 */
[----:B------:R-:W-:Y:S02]  /*0220*/  @!P1 IMAD.IADD R0, R0, 0x1, -R5 ;  /* 0x0000000100009824 */ /* 0x000fe400078e0a05 */
[----:B------:R-:W-:Y:S01]  /*0230*/  @!P1 VIADD R3, R3, 0x1 ;  /* 0x0000000103039836 */ /* 0x000fe20000000000 */
[----:B------:R-:W-:Y:S02]  /*0240*/  ISETP.NE.AND P1, PT, R4, RZ, PT ;  /* 0x000000ff0400720c */ /* 0x000fe40003f25270 */
[----:B------:R-:W-:Y:S02]  /*0250*/  ISETP.GE.U32.AND P0, PT, R0, R5, PT ;  /* 0x000000050000720c */ /* 0x000fe40003f06070 */
[----:B------:R-:W-:-:S04]  /*0260*/  LOP3.LUT R0, R7, R4, RZ, 0x3c, !PT ;  /* 0x0000000407007212 */ /* 0x000fc800078e3cff */
[----:B------:R-:W-:Y:S01]  /*0270*/  ISETP.GE.AND P2, PT, R0, RZ, PT ;  /* 0x000000ff0000720c */ /* 0x000fe20003f46270 */
[----:B------:R-:W-:-:S06]  /*0280*/  VIADD R0, R154, 0x3f ;  /* 0x0000003f9a007836 */ /* 0x000fcc0000000000 */
[----:B------:R-:W-:-:S04]  /*0290*/  @P0 VIADD R3, R3, 0x1 ;  /* 0x0000000103030836 */ /* 0x000fc80000000000 */
[----:B------:R-:W-:Y:S01]  /*02a0*/  IMAD.MOV.U32 R2, RZ, RZ, R3 ;  /* 0x000000ffff027224 */ /* 0x000fe200078e0003 */
[----:B------:R-:W-:-:S03]  /*02b0*/  SHF.R.S32.HI R3, RZ, 0x1f, R0 ;  /* 0x0000001fff037819 */ /* 0x000fc60000011400 */
[----:B------:R-:W-:Y:S01]  /*02c0*/  @!P2 IMAD.MOV R2, RZ, RZ, -R2 ;  /* 0x000000ffff02a224 */ /* 0x000fe200078e0a02 */
[----:B------:R-:W-:Y:S02]  /*02d0*/  @!P1 LOP3.LUT R2, RZ, R4, RZ, 0x33, !PT ;  /* 0x00000004ff029212 */ /* 0x000fe400078e33ff */
[----:B------:R-:W-:-:S03]  /*02e0*/  LEA.HI R3, R3, R0, RZ, 0x6 ;  /* 0x0000000003037211 */ /* 0x000fc600078f30ff */
[----:B------:R-:W-:Y:S02]  /*02f0*/  IMAD.SHL.U32 R19, R2, 0x4, RZ ;  /* 0x0000000402137824 */ /* 0x000fe400078e00ff */
[----:B------:R-:W-:-:S03]  /*0300*/  IMAD.MOV R2, RZ, RZ, -R2 ;  /* 0x000000ffff027224 */ /* 0x000fc600078e0a02 */
[----:B------:R-:W-:Y:S01]  /*0310*/  LEA.HI.SX32 R3, R3, -R19, 0x1a ;  /* 0x8000001303037211 */ /* 0x000fe200078fd2ff */
[----:B------:R-:W-:Y:S02]  /*0320*/  IMAD R12, R4, R2, R7 ;  /* 0x00000002040c7224 */ /* 0x000fe400078e0207 */
[----:B------:R-:W-:Y:S01]  /*0330*/  IMAD.MOV.U32 R4, RZ, RZ, RZ ;  /* 0x000000ffff047224 */ /* 0x000fe200078e00ff */
[----:B------:R-:W-:Y:S02]  /*0340*/  VIMNMX R15, R3, 0x4, PT ;  /* 0x00000004030f7848 */ /* 0x000fe40003fe0100 */
[----:B------:R-:W-:Y:S02]  /*0350*/  IABS R2, R12 ;  /* 0x0000000c00027213 */ /* 0x000fe40000000000 */
[----:B------:R-:W-:Y:S02]  /*0360*/  IABS R11, R15 ;  /* 0x0000000f000b7213 */ /* 0x000fe40000000000 */
[----:B------:R-:W-:-:S02]  /*0370*/  IABS R3, R155 ;  /* 0x0000009b00037213 */ /* 0x000fc40000000000 */
[----:B------:R-:W2:Y:S08]  /*0380*/  I2F.RP R0, R11 ;  /* 0x0000000b00007306 */ /* 0x000eb00000209400 */
[----:B------:R-:W3:Y:S08]  /*0390*/  I2F.RP R9, R3 ;  /* 0x0000000300097306 */ /* 0x000ef00000209400 */
[----:B--2---:R-:W2:Y:S08]  /*03a0*/  MUFU.RCP R0, R0 ;  /* 0x0000000000007308 */ /* 0x004eb00000001000 */
[----:B---3--:R-:W-:Y:S01]  /*03b0*/  MUFU.RCP R9, R9 ;  /* 0x0000000900097308 */ /* 0x008fe20000001000 */
[----:B--2---:R-:W-:Y:S01]  /*03c0*/  VIADD R5, R0, 0xffffffe ;  /* 0x0ffffffe00057836 */ /* 0x004fe20000000000 */
[----:B------:R-:W-:-:S06]  /*03d0*/  IABS R0, R15 ;  /* 0x0000000f00007213 */ /* 0x000fcc0000000000 */
[----:B------:R-:W2:Y:S01]  /*03e0*/  F2I.FTZ.U32.TRUNC.NTZ R5, R5 ;  /* 0x0000000500057305 */ /* 0x000ea2000021f000 */
[----:B------:R-:W-:Y:S02]  /*03f0*/  IMAD.MOV R0, RZ, RZ, -R0 ;  /* 0x000000ffff007224 */ /* 0x000fe400078e0a00 */
[----:B--2---:R-:W-:-:S04]  /*0400*/  IMAD.MOV R6, RZ, RZ, -R5 ;  /* 0x000000ffff067224 */ /* 0x004fc800078e0a05 */
[----:B------:R-:W-:-:S04]  /*0410*/  IMAD R7, R6, R11, RZ ;  /* 0x0000000b06077224 */ /* 0x000fc800078e02ff */
[----:B------:R-:W-:Y:S01]  /*0420*/  IMAD.HI.U32 R4, R5, R7, R4 ;  /* 0x0000000705047227 */ /* 0x000fe200078e0004 */
[----:B------:R-:W-:-:S03]  /*0430*/  IABS R7, R154 ;  /* 0x0000009a00077213 */ /* 0x000fc60000000000 */
[----:B------:R-:W-:Y:S01]  /*0440*/  IMAD.MOV.U32 R5, RZ, RZ, R2 ;  /* 0x000000ffff057224 */ /* 0x000fe200078e0002 */
[----:B------:R-:W2:Y:S01]  /*0450*/  I2F.RP R6, R7 ;  /* 0x0000000700067306 */ /* 0x000ea20000209400 */
[----:B------:R-:W3:Y:S02]  /*0460*/  S2R R2, SR_TID.X ;  /* 0x0000000000027919 */ /* 0x000ee40000002100 */
[----:B------:R-:W-:-:S04]  /*0470*/  IMAD.HI.U32 R4, R4, R5, RZ ;  /* 0x0000000504047227 */ /* 0x000fc800078e00ff */
[----:B------:R-:W-:Y:S02]  /*0480*/  IMAD R0, R4, R0, R5 ;  /* 0x0000000004007224 */ /* 0x000fe400078e0205 */
[----:B------:R-:W-:-:S03]  /*0490*/  VIADD R5, R9, 0xffffffe ;  /* 0x0ffffffe09057836 */ /* 0x000fc60000000000 */
[----:B------:R-:W-:Y:S01]  /*04a0*/  ISETP.GT.U32.AND P1, PT, R11, R0, PT ;  /* 0x000000000b00720c */ /* 0x000fe20003f24070 */
[----:B--2---:R-:W2:Y:S08]  /*04b0*/  MUFU.RCP R8, R6 ;  /* 0x0000000600087308 */ /* 0x004eb00000001000 */
[----:B------:R-:W4:Y:S04]  /*04c0*/  F2I.FTZ.U32.TRUNC.NTZ R5, R5 ;  /* 0x0000000500057305 */ /* 0x000f28000021f000 */
[----:B------:R-:W-:-:S02]  /*04d0*/  @!P1 IMAD.IADD R0, R0, 0x1, -R11 ;  /* 0x0000000100009824 */ /* 0x000fc400078e0a0b */
[----:B------:R-:W-:Y:S01]  /*04e0*/  @!P1 VIADD R4, R4, 0x1 ;  /* 0x0000000104049836 */ /* 0x000fe20000000000 */
[----:B------:R-:W-:Y:S02]  /*04f0*/  ISETP.NE.AND P1, PT, R15, RZ, PT ;  /* 0x000000ff0f00720c */ /* 0x000fe40003f25270 */
[----:B------:R-:W-:Y:S02]  /*0500*/  ISETP.GE.U32.AND P0, PT, R0, R11, PT ;  /* 0x0000000b0000720c */ /* 0x000fe40003f06070 */
[----:B------:R-:W-:Y:S01]  /*0510*/  LOP3.LUT R0, R12, R15, RZ, 0x3c, !PT ;  /* 0x0000000f0c007212 */ /* 0x000fe200078e3cff */
[----:B--2---:R-:W-:Y:S01]  /*0520*/  VIADD R8, R8, 0xffffffe ;  /* 0x0ffffffe08087836 */ /* 0x004fe20000000000 */
[C---:B---3--:R-:W-:Y:S01]  /*0530*/  LOP3.LUT R95, R2.reuse, 0x3f, RZ, 0xc0, !PT ;  /* 0x0000003f025f7812 */ /* 0x048fe200078ec0ff */
[----:B------:R-:W-:Y:S01]  /*0540*/  IMAD.SHL.U32 R205, R2, 0x4, RZ ;  /* 0x0000000402cd7824 */ /* 0x000fe200078e00ff */
[----:B------:R-:W-:Y:S02]  /*0550*/  ISETP.GE.AND P2, PT, R0, RZ, PT ;  /* 0x000000ff0000720c */ /* 0x000fe40003f46270 */
[----:B------:R-:W-:Y:S01]  /*0560*/  LOP3.LUT R0, R2, 0x40, RZ, 0xc0, !PT ;  /* 0x0000004002007812 */ /* 0x000fe200078ec0ff */
[----:B------:R-:W-:Y:S01]  /*0570*/  IMAD.SHL.U32 R9, R95, 0x80, RZ ;  /* 0x000000805f097824 */ /* 0x000fe200078e00ff */
[----:B------:R-:W-:Y:S01]  /*0580*/  SHF.R.U32.HI R11, RZ, 0x6, R2 ;  /* 0x00000006ff0b7819 */ /* 0x000fe20000011602 */
[----:B----4-:R-:W-:-:S02]  /*0590*/  IMAD.MOV R14, RZ, RZ, -R5 ;  /* 0x000000ffff0e7224 */ /* 0x010fc400078e0a05 */
[----:B------:R-:W-:Y:S01]  /*05a0*/  @P0 VIADD R4, R4, 0x1 ;  /* 0x0000000104040836 */ /* 0x000fe20000000000 */
[----:B------:R-:W-:Y:S01]  /*05b0*/  LEA.HI R6, R0, R9, RZ, 0x1c ;  /* 0x0000000900067211 */ /* 0x000fe200078fe0ff */
[----:B------:R-:W-:Y:S01]  /*05c0*/  IMAD R13, R14, R3, RZ ;  /* 0x000000030e0d7224 */ /* 0x000fe200078e02ff */
[----:B------:R-:W-:Y:S01]  /*05d0*/  SHF.R.S32.HI R0, RZ, 0x6, R2 ;  /* 0x00000006ff007819 */ /* 0x000fe20000011402 */
[----:B------:R-:W-:Y:S01]  /*05e0*/  IMAD.MOV.U32 R10, RZ, RZ, R4 ;  /* 0x000000ffff0a7224 */ /* 0x000fe200078e0004 */
[----:B------:R-:W2:Y:S02]  /*05f0*/  F2I.FTZ.U32.TRUNC.NTZ R9, R8 ;  /* 0x0000000800097305 */ /* 0x000ea4000021f000 */
[----:B------:R-:W-:Y:S01]  /*0600*/  SGXT R0, R0, 0x1 ;  /* 0x000000010000781a */ /* 0x000fe20000000200 */
[----:B------:R-:W-:Y:S01]  /*0610*/  @!P2 IMAD.MOV R10, RZ, RZ, -R10 ;  /* 0x000000ffff0aa224 */ /* 0x000fe200078e0a0a */
[----:B------:R-:W-:Y:S02]  /*0620*/  @!P1 LOP3.LUT R10, RZ, R15, RZ, 0x33, !PT ;  /* 0x0000000fff0a9212 */ /* 0x000fe400078e33ff */
[----:B------:R-:W-:-:S02]  /*0630*/  LOP3.LUT R4, R0, 0x90, RZ, 0xc0, !PT ;  /* 0x0000009000047812 */ /* 0x000fc400078ec0ff */
[----:B------:R-:W-:Y:S01]  /*0640*/  SGXT.U32 R0, R11, 0x1 ;  /* 0x000000010b00781a */ /* 0x000fe20000000000 */
[----:B------:R-:W-:Y:S01]  /*0650*/  IMAD.SHL.U32 R11, R10, 0x80, RZ ;  /* 0x000000800a0b7824 */ /* 0x000fe200078e00ff */
[----:B------:R-:W-:Y:S01]  /*0660*/  LOP3.LUT R205, R4, 0x7c, R205, 0x78, !PT ;  /* 0x0000007c04cd7812 */ /* 0x000fe200078e78cd */
[----:B------:R-:W-:Y:S02]  /*0670*/  IMAD.MOV.U32 R4, RZ, RZ, RZ ;  /* 0x000000ffff047224 */ /* 0x000fe400078e00ff */
[----:B------:R-:W-:Y:S01]  /*0680*/  IMAD.MOV R10, RZ, RZ, -R10 ;  /* 0x000000ffff0a7224 */ /* 0x000fe200078e0a0a */
[----:B------:R-:W-:Y:S01]  /*0690*/  LOP3.LUT R206, R11, R0, RZ, 0xfc, !PT ;  /* 0x000000000bce7212 */ /* 0x000fe200078efcff */
[----:B------:R-:W-:Y:S01]  /*06a0*/  IMAD.HI.U32 R4, R5, R13, R4 ;  /* 0x0000000d05047227 */ /* 0x000fe200078e0004 */
[C-C-:B------:R-:W-:Y:S02]  /*06b0*/  LOP3.LUT R179, R11.reuse, 0x2, R0.reuse, 0xfe, !PT ;  /* 0x000000020bb37812 */ /* 0x140fe400078efe00 */
[----:B------:R-:W-:Y:S01]  /*06c0*/  LOP3.LUT R178, R11, 0x4, R0, 0xfe, !PT ;  /* 0x000000040bb27812 */ /* 0x000fe200078efe00 */
[----:B--2---:R-:W-:Y:S01]  /*06d0*/  IMAD.MOV R16, RZ, RZ, -R9 ;  /* 0x000000ffff107224 */ /* 0x004fe200078e0a09 */
[----:B------:R-:W-:Y:S01]  /*06e0*/  IABS R14, R206 ;  /* 0x000000ce000e7213 */ /* 0x000fe20000000000 */
[----:B------:R-:W-:Y:S01]  /*06f0*/  IMAD R10, R15, R10, R12 ;  /* 0x0000000a0f0a7224 */ /* 0x000fe200078e020c */
[----:B------:R-:W-:Y:S01]  /*0700*/  IABS R17, R179 ;  /* 0x000000b300117213 */ /* 0x000fe20000000000 */
[----:B------:R-:W-:Y:S01]  /*0710*/  IMAD.MOV.U32 R8, RZ, RZ, RZ ;  /* 0x000000ffff087224 */ /* 0x000fe200078e00ff */
[----:B------:R-:W-:Y:S01]  /*0720*/  IABS R18, R178 ;  /* 0x000000b200127213 */ /* 0x000fe20000000000 */
[----:B------:R-:W-:Y:S01]  /*0730*/  IMAD.HI.U32 R5, R4, R14, RZ ;  /* 0x0000000e04057227 */ /* 0x000fe200078e00ff */
[C-C-:B------:R-:W-:Y:S01]  /*0740*/  LOP3.LUT R176, R11.reuse, 0x8, R0.reuse, 0xfe, !PT ;  /* 0x000000080bb07812 */ /* 0x140fe200078efe00 */
[----:B------:R-:W-:Y:S01]  /*0750*/  STL [R1+0x134], R179 ;  /* 0x000134b301007387 */ /* 0x000fe20000100800 */
[C-C-:B------:R-:W-:Y:S01]  /*0760*/  LOP3.LUT R174, R11.reuse, 0xc, R0.reuse, 0xfe, !PT ;  /* 0x0000000c0bae7812 */ /* 0x140fe200078efe00 */
[----:B------:R-:W-:Y:S01]  /*0770*/  IMAD R15, R16, R7, RZ ;  /* 0x00000007100f7224 */ /* 0x000fe200078e02ff */
[C-C-:B------:R-:W-:Y:S01]  /*0780*/  LOP3.LUT R177, R11.reuse, 0x6, R0.reuse, 0xfe, !PT ;  /* 0x000000060bb17812 */ /* 0x140fe200078efe00 */
[C---:B------:R-:W-:Y:S01]  /*0790*/  IMAD.HI.U32 R12, R4.reuse, R17, RZ ;  /* 0x00000011040c7227 */ /* 0x040fe200078e00ff */
[----:B------:R-:W-:Y:S01]  /*07a0*/  IABS R23, R174 ;  /* 0x000000ae00177213 */ /* 0x000fe20000000000 */
[----:B------:R-:W-:Y:S01]  /*07b0*/  STL [R1+0x130], R178 ;  /* 0x000130b201007387 */ /* 0x000fe20000100800 */
[C-C-:B------:R-:W-:Y:S01]  /*07c0*/  LOP3.LUT R173, R11.reuse, 0xe, R0.reuse, 0xfe, !PT ;  /* 0x0000000e0bad7812 */ /* 0x140fe200078efe00 */
[C---:B------:R-:W-:Y:S01]  /*07d0*/  IMAD.HI.U32 R13, R4.reuse, R18, RZ ;  /* 0x00000012040d7227 */ /* 0x040fe200078e00ff */
[C-C-:B------:R-:W-:Y:S01]  /*07e0*/  LOP3.LUT R172, R11.reuse, 0x10, R0.reuse, 0xfe, !PT ;  /* 0x000000100bac7812 */ /* 0x140fe200078efe00 */
[----:B------:R-:W-:Y:S01]  /*07f0*/  STL [R1+0x12c], R177 ;  /* 0x00012cb101007387 */ /* 0x000fe20000100800 */
[----:B------:R-:W-:Y:S01]  /*0800*/  IABS R25, R173 ;  /* 0x000000ad00197213 */ /* 0x000fe20000000000 */
[----:B------:R-:W-:Y:S01]  /*0810*/  IMAD.MOV R16, RZ, RZ, -R5 ;  /* 0x000000ffff107224 */ /* 0x000fe200078e0a05 */
[----:B------:R-:W-:Y:S01]  /*0820*/  LOP3.LUT R170, R11, 0x14, R0, 0xfe, !PT ;  /* 0x000000140baa7812 */ /* 0x000fe200078efe00 */
[----:B------:R-:W-:Y:S01]  /*0830*/  IMAD.HI.U32 R5, R9, R15, R8 ;  /* 0x0000000f09057227 */ /* 0x000fe200078e0008 */
[----:B------:R-:W-:Y:S01]  /*0840*/  LOP3.LUT R167, R11, 0x1a, R0, 0xfe, !PT ;  /* 0x0000001a0ba77812 */ /* 0x000fe200078efe00 */
[----:B------:R-:W-:Y:S01]  /*0850*/  STL [R1+0x128], R176 ;  /* 0x000128b001007387 */ /* 0x000fe20000100800 */
[----:B------:R-:W-:Y:S01]  /*0860*/  IABS R28, R170 ;  /* 0x000000aa001c7213 */ /* 0x000fe20000000000 */
[----:B------:R-:W-:Y:S01]  /*0870*/  IMAD.IADD R9, R19, 0x1, R10 ;  /* 0x0000000113097824 */ /* 0x000fe200078e020a */
[----:B------:R-:W-:Y:S01]  /*0880*/  IABS R19, R176 ;  /* 0x000000b000137213 */ /* 0x000fe20000000000 */
[----:B------:R-:W-:Y:S01]  /*0890*/  IMAD.MOV R12, RZ, RZ, -R12 ;  /* 0x000000ffff0c7224 */ /* 0x000fe200078e0a0c */
[----:B------:R-:W-:Y:S01]  /*08a0*/  LOP3.LUT R165, R11, 0x1e, R0, 0xfe, !PT ;  /* 0x0000001e0ba57812 */ /* 0x000fe200078efe00 */
[----:B------:R-:W-:Y:S01]  /*08b0*/  IMAD.MOV R13, RZ, RZ, -R13 ;  /* 0x000000ffff0d7224 */ /* 0x000fe200078e0a0d */
[----:B------:R-:W-:Y:S01]  /*08c0*/  IABS R34, R167 ;  /* 0x000000a700227213 */ /* 0x000fe20000000000 */
[C---:B------:R-:W-:Y:S01]  /*08d0*/  IMAD R10, R3.reuse, R16, R14 ;  /* 0x00000010030a7224 */ /* 0x040fe200078e020e */
[----:B------:R-:W-:Y:S01]  /*08e0*/  IABS R38, R165 ;  /* 0x000000a500267213 */ /* 0x000fe20000000000 */
[----:B------:R-:W-:Y:S01]  /*08f0*/  IMAD R8, R3, R12, R17 ;  /* 0x0000000c03087224 */ /* 0x000fe200078e0211 */
[----:B------:R-:W-:Y:S01]  /*0900*/  LOP3.LUT R162, R11, 0x24, R0, 0xfe, !PT ;  /* 0x000000240ba27812 */ /* 0x000fe200078efe00 */
[----:B------:R-:W-:Y:S01]  /*0910*/  IMAD R12, R3, R13, R18 ;  /* 0x0000000d030c7224 */ /* 0x000fe200078e0212 */
[----:B------:R-:W-:Y:S01]  /*0920*/  IABS R18, R177 ;  /* 0x000000b100127213 */ /* 0x000fe20000000000 */
[----:B------:R-:W-:Y:S01]  /*0930*/  IMAD.HI.U32 R14, R4, R19, RZ ;  /* 0x00000013040e7227 */ /* 0x000fe200078e00ff */
[----:B------:R-:W-:-:S02]  /*0940*/  LOP3.LUT R160, R11, 0x28, R0, 0xfe, !PT ;  /* 0x000000280ba07812 */ /* 0x000fc400078efe00 */
[----:B------:R-:W-:Y:S01]  /*0950*/  IABS R44, R162 ;  /* 0x000000a2002c7213 */ /* 0x000fe20000000000 */
[C---:B------:R-:W-:Y:S01]  /*0960*/  IMAD.HI.U32 R16, R4.reuse, R23, RZ ;  /* 0x0000001704107227 */ /* 0x040fe200078e00ff */
[----:B------:R-:W-:Y:S02]  /*0970*/  IABS R48, R160 ;  /* 0x000000a000307213 */ /* 0x000fe40000000000 */
[C---:B------:R-:W-:Y:S01]  /*0980*/  LOP3.LUT R157, R11.reuse, 0x2e, R0, 0xfe, !PT ;  /* 0x0000002e0b9d7812 */ /* 0x040fe200078efe00 */
[----:B------:R-:W-:Y:S01]  /*0990*/  IMAD.MOV R20, RZ, RZ, -R14 ;  /* 0x000000ffff147224 */ /* 0x000fe200078e0a0e */
[----:B------:R-:W-:Y:S01]  /*09a0*/  LOP3.LUT R153, R11, 0x32, R0, 0xfe, !PT ;  /* 0x000000320b997812 */ /* 0x000fe200078efe00 */
[----:B------:R-:W-:Y:S01]  /*09b0*/  IMAD.MOV R24, RZ, RZ, -R16 ;  /* 0x000000ffff187224 */ /* 0x000fe200078e0a10 */
[----:B------:R-:W-:Y:S01]  /*09c0*/  IABS R56, R157 ;  /* 0x0000009d00387213 */ /* 0x000fe20000000000 */
[----:B------:R-:W-:Y:S01]  /*09d0*/  IMAD.HI.U32 R13, R4, R18, RZ ;  /* 0x00000012040d7227 */ /* 0x000fe200078e00ff */
[----:B------:R-:W-:-:S02]  /*09e0*/  IABS R60, R153 ;  /* 0x00000099003c7213 */ /* 0x000fc40000000000 */
[--C-:B------:R-:W-:Y:S01]  /*09f0*/  LOP3.LUT R149, R11, 0x3a, R0.reuse, 0xfe, !PT ;  /* 0x0000003a0b957812 */ /* 0x100fe200078efe00 */
[----:B------:R-:W-:Y:S01]  /*0a00*/  IMAD R16, R3, R20, R19 ;  /* 0x0000001403107224 */ /* 0x000fe200078e0213 */
[----:B------:R-:W-:Y:S01]  /*0a10*/  LOP3.LUT R147, R11, 0x3e, R0, 0xfe, !PT ;  /* 0x0000003e0b937812 */ /* 0x000fe200078efe00 */
[C---:B------:R-:W-:Y:S01]  /*0a20*/  IMAD R20, R3.reuse, R24, R23 ;  /* 0x0000001803147224 */ /* 0x040fe200078e0217 */
[----:B------:R-:W-:Y:S01]  /*0a30*/  IABS R24, R172 ;  /* 0x000000ac00187213 */ /* 0x000fe20000000000 */
[----:B------:R-:W-:Y:S01]  /*0a40*/  IMAD.MOV R13, RZ, RZ, -R13 ;  /* 0x000000ffff0d7224 */ /* 0x000fe200078e0a0d */
[----:B------:R-:W-:Y:S01]  /*0a50*/  IABS R68, R149 ;  /* 0x0000009500447213 */ /* 0x000fe20000000000 */
[----:B------:R-:W-:Y:S01]  /*0a60*/  IMAD.HI.U32 R17, R4, R25, RZ ;  /* 0x0000001904117227 */ /* 0x000fe200078e00ff */
[----:B------:R-:W-:Y:S02]  /*0a70*/  IABS R72, R147 ;  /* 0x0000009300487213 */ /* 0x000fe40000000000 */
[C---:B------:R-:W-:Y:S01]  /*0a80*/  LOP3.LUT R144, R206.reuse, 0x44, RZ, 0xfc, !PT ;  /* 0x00000044ce907812 */ /* 0x040fe200078efcff */
[----:B------:R-:W-:Y:S01]  /*0a90*/  IMAD R14, R3, R13, R18 ;  /* 0x0000000d030e7224 */ /* 0x000fe200078e0212 */
[----:B------:R-:W-:Y:S01]  /*0aa0*/  LOP3.LUT R142, R206, 0x48, RZ, 0xfc, !PT ;  /* 0x00000048ce8e7812 */ /* 0x000fe200078efcff */
[----:B------:R-:W-:Y:S01]  /*0ab0*/  IMAD.HI.U32 R13, R4, R24, RZ ;  /* 0x00000018040d7227 */ /* 0x000fe200078e00ff */
[----:B------:R-:W-:-:S02]  /*0ac0*/  IABS R78, R144 ;  /* 0x00000090004e7213 */ /* 0x000fc40000000000 */
[----:B------:R-:W-:Y:S01]  /*0ad0*/  IABS R82, R142 ;  /* 0x0000008e00527213 */ /* 0x000fe20000000000 */
[----:B------:R-:W-:Y:S01]  /*0ae0*/  IMAD.MOV R26, RZ, RZ, -R17 ;  /* 0x000000ffff1a7224 */ /* 0x000fe200078e0a11 */
[----:B------:R-:W-:Y:S01]  /*0af0*/  LOP3.LUT R140, R206, 0x4e, RZ, 0xfc, !PT ;  /* 0x0000004ece8c7812 */ /* 0x000fe200078efcff */
[----:B------:R-:W-:Y:S01]  /*0b00*/  IMAD.HI.U32 R17, R4, R28, RZ ;  /* 0x0000001c04117227 */ /* 0x000fe200078e00ff */
[C---:B------:R-:W-:Y:S02]  /*0b10*/  LOP3.LUT R137, R206.reuse, 0x52, RZ, 0xfc, !PT ;  /* 0x00000052ce897812 */ /* 0x040fe400078efcff */
[----:B------:R-:W-:Y:S01]  /*0b20*/  IABS R92, R140 ;  /* 0x0000008c005c7213 */ /* 0x000fe20000000000 */
[----:B------:R-:W-:Y:S01]  /*0b30*/  IMAD.MOV R13, RZ, RZ, -R13 ;  /* 0x000000ffff0d7224 */ /* 0x000fe200078e0a0d */
[----:B------:R-:W-:Y:S01]  /*0b40*/  IABS R90, R137 ;  /* 0x00000089005a7213 */ /* 0x000fe20000000000 */
[----:B------:R-:W-:Y:S01]  /*0b50*/  IMAD.MOV R17, RZ, RZ, -R17 ;  /* 0x000000ffff117224 */ /* 0x000fe200078e0a11 */
[C---:B------:R-:W-:Y:S01]  /*0b60*/  LOP3.LUT R131, R206.reuse, 0x58, RZ, 0xfc, !PT ;  /* 0x00000058ce837812 */ /* 0x040fe200078efcff */
[----:B------:R-:W-:Y:S01]  /*0b70*/  IMAD R24, R3, R13, R24 ;  /* 0x0000000d03187224 */ /* 0x000fe200078e0218 */
[----:B------:R-:W-:Y:S01]  /*0b80*/  LOP3.LUT R127, R206, 0x5c, RZ, 0xfc, !PT ;  /* 0x0000005cce7f7812 */ /* 0x000fe200078efcff */
[----:B------:R-:W-:Y:S01]  /*0b90*/  IMAD.HI.U32 R13, R4, R34, RZ ;  /* 0x00000022040d7227 */ /* 0x000fe200078e00ff */
[----:B------:R-:W-:-:S02]  /*0ba0*/  IABS R96, R131 ;  /* 0x0000008300607213 */ /* 0x000fc40000000000 */
[----:B------:R-:W-:Y:S01]  /*0bb0*/  IABS R102, R127 ;  /* 0x0000007f00667213 */ /* 0x000fe20000000000 */
[C---:B------:R-:W-:Y:S01]  /*0bc0*/  IMAD R28, R3.reuse, R17, R28 ;  /* 0x00000011031c7224 */ /* 0x040fe200078e021c */
        /* <DEDUP_REMOVED lines=12> */
[----:B------:R-:W-:Y:S01]  /*0c90*/  LOP3.LUT R175, R11, 0xa, R0, 0xfe, !PT ;  /* 0x0000000a0baf7812 */ /* 0x000fe200078efe00 */
[----:B------:R-:W-:Y:S01]  /*0ca0*/  IMAD R38, R3, R17, R38 ;  /* 0x0000001103267224 */ /* 0x000fe200078e0226 */
[----:B------:R-:W-:Y:S01]  /*0cb0*/  IABS R118, R107 ;  /* 0x0000006b00767213 */ /* 0x000fe20000000000 */
[----:B------:R-:W-:Y:S01]  /*0cc0*/  IMAD.HI.U32 R17, R4, R48, RZ ;  /* 0x0000003004117227 */ /* 0x000fe200078e00ff */
[----:B------:R-:W-:Y:S01]  /*0cd0*/  LOP3.LUT R91, R206, 0x7e, RZ, 0xfc, !PT ;  /* 0x0000007ece5b7812 */ /* 0x000fe200078efcff */
[----:B------:R-:W-:Y:S01]  /*0ce0*/  STL [R1+0x124], R175 ;  /* 0x000124af01007387 */ /* 0x000fe20000100800 */
[----:B------:R-:W-:Y:S01]  /*0cf0*/  IABS R21, R175 ;  /* 0x000000af00157213 */ /* 0x000fe20000000000 */
[----:B------:R-:W-:Y:S01]  /*0d00*/  IMAD.MOV R13, RZ, RZ, -R13 ;  /* 0x000000ffff0d7224 */ /* 0x000fe200078e0a0d */
[----:B------:R-:W-:Y:S01]  /*0d10*/  IABS R136, R91 ;  /* 0x0000005b00887213 */ /* 0x000fe20000000000 */
[----:B------:R-:W-:Y:S01]  /*0d20*/  IMAD.MOV R17, RZ, RZ, -R17 ;  /* 0x000000ffff117224 */ /* 0x000fe200078e0a11 */
[----:B------:R-:W-:Y:S01]  /*0d30*/  LOP3.LUT R171, R11, 0x12, R0, 0xfe, !PT ;  /* 0x000000120bab7812 */ /* 0x000fe200078efe00 */
[C---:B------:R-:W-:Y:S01]  /*0d40*/  IMAD R44, R3.reuse, R13, R44 ;  /* 0x0000000d032c7224 */ /* 0x040fe200078e022c */
[----:B------:R-:W-:Y:S01]  /*0d50*/  ISETP.GT.U32.AND P0, PT, R3, R10, PT ;  /* 0x0000000a0300720c */ /* 0x000fe20003f04070 */
[C---:B------:R-:W-:Y:S01]  /*0d60*/  IMAD.HI.U32 R13, R4.reuse, R56, RZ ;  /* 0x00000038040d7227 */ /* 0x040fe200078e00ff */
[----:B------:R-:W-:Y:S01]  /*0d70*/  LOP3.LUT R169, R11, 0x16, R0, 0xfe, !PT ;  /* 0x000000160ba97812 */ /* 0x000fe200078efe00 */
[----:B------:R-:W-:Y:S01]  /*0d80*/  STL [R1+0x120], R174 ;  /* 0x000120ae01007387 */ /* 0x000fe20000100800 */
[C---:B------:R-:W-:Y:S01]  /*0d90*/  ISETP.GT.U32.AND P4, PT, R3.reuse, R8, PT ;  /* 0x000000080300720c */ /* 0x040fe20003f84070 */
[C---:B------:R-:W-:Y:S01]  /*0da0*/  IMAD R48, R3.reuse, R17, R48 ;  /* 0x0000001103307224 */ /* 0x040fe200078e0230 */
[----:B------:R-:W-:Y:S01]  /*0db0*/  IABS R30, R169 ;  /* 0x000000a9001e7213 */ /* 0x000fe20000000000 */
[C---:B------:R-:W-:Y:S01]  /*0dc0*/  IMAD.HI.U32 R17, R4.reuse, R60, RZ ;  /* 0x0000003c04117227 */ /* 0x040fe200078e00ff */
[C---:B------:R-:W-:Y:S01]  /*0dd0*/  ISETP.GT.U32.AND P5, PT, R3.reuse, R12, PT ;  /* 0x0000000c0300720c */ /* 0x040fe20003fa4070 */
[----:B------:R-:W-:Y:S01]  /*0de0*/  STL [R1+0x11c], R173 ;  /* 0x00011cad01007387 */ /* 0x000fe20000100800 */
[----:B------:R-:W-:Y:S01]  /*0df0*/  ISETP.GT.U32.AND P1, PT, R3, R16, PT ;  /* 0x000000100300720c */ /* 0x000fe20003f24070 */
[----:B------:R-:W-:Y:S01]  /*0e00*/  IMAD.MOV R13, RZ, RZ, -R13 ;  /* 0x000000ffff0d7224 */ /* 0x000fe200078e0a0d */
[----:B------:R-:W-:Y:S01]  /*0e10*/  LOP3.LUT R168, R11, 0x18, R0, 0xfe, !PT ;  /* 0x000000180ba87812 */ /* 0x000fe200078efe00 */
[----:B------:R-:W-:Y:S01]  /*0e20*/  IMAD.MOV R17, RZ, RZ, -R17 ;  /* 0x000000ffff117224 */ /* 0x000fe200078e0a11 */
[C---:B------:R-:W-:Y:S01]  /*0e30*/  ISETP.GT.U32.AND P3, PT, R3.reuse, R14, PT ;  /* 0x0000000e0300720c */ /* 0x040fe20003f64070 */
[----:B------:R-:W-:Y:S01]  /*0e40*/  IMAD R56, R3, R13, R56 ;  /* 0x0000000d03387224 */ /* 0x000fe200078e0238 */
[----:B------:R-:W-:Y:S01]  /*0e50*/  IABS R32, R168 ;  /* 0x000000a800207213 */ /* 0x000fe20000000000 */
[C---:B------:R-:W-:Y:S01]  /*0e60*/  IMAD.HI.U32 R13, R4.reuse, R68, RZ ;  /* 0x00000044040d7227 */ /* 0x040fe200078e00ff */
[C-C-:B------:R-:W-:Y:S01]  /*0e70*/  LOP3.LUT R166, R11.reuse, 0x1c, R0.reuse, 0xfe, !PT ;  /* 0x0000001c0ba67812 */ /* 0x140fe200078efe00 */
[----:B------:R-:W-:Y:S01]  /*0e80*/  STL [R1+0x118], R172 ;  /* 0x000118ac01007387 */ /* 0x000fe20000100800 */
[----:B------:R-:W-:Y:S01]  /*0e90*/  LOP3.LUT R164, R11, 0x20, R0, 0xfe, !PT ;  /* 0x000000200ba47812 */ /* 0x000fe200078efe00 */
[----:B------:R-:W-:Y:S01]  /*0ea0*/  IMAD R60, R3, R17, R60 ;  /* 0x00000011033c7224 */ /* 0x000fe200078e023c */
[----:B------:R-:W-:Y:S01]  /*0eb0*/  IABS R36, R166 ;  /* 0x000000a600247213 */ /* 0x000fe20000000000 */
[C---:B------:R-:W-:Y:S01]  /*0ec0*/  IMAD.HI.U32 R17, R4.reuse, R72, RZ ;  /* 0x0000004804117227 */ /* 0x040fe200078e00ff */
[----:B------:R-:W-:Y:S01]  /*0ed0*/  IABS R40, R164 ;  /* 0x000000a400287213 */ /* 0x000fe20000000000 */
[----:B------:R-:W-:Y:S01]  /*0ee0*/  STL [R1+0x114], R171 ;  /* 0x000114ab01007387 */ /* 0x000fe20000100800 */
[C-C-:B------:R-:W-:Y:S01]  /*0ef0*/  LOP3.LUT R163, R11.reuse, 0x22, R0.reuse, 0xfe, !PT ;  /* 0x000000220ba37812 */ /* 0x140fe200078efe00 */
[----:B------:R-:W-:Y:S01]  /*0f00*/  IMAD.MOV R13, RZ, RZ, -R13 ;  /* 0x000000ffff0d7224 */ /* 0x000fe200078e0a0d */
[----:B------:R-:W-:Y:S01]  /*0f10*/  LOP3.LUT R159, R11, 0x2a, R0, 0xfe, !PT ;  /* 0x0000002a0b9f7812 */ /* 0x000fe200078efe00 */
[----:B------:R-:W-:Y:S01]  /*0f20*/  IMAD.MOV R17, RZ, RZ, -R17 ;  /* 0x000000ffff117224 */ /* 0x000fe200078e0a11 */
[----:B------:R-:W-:Y:S01]  /*0f30*/  IABS R42, R163 ;  /* 0x000000a3002a7213 */ /* 0x000fe20000000000 */
[----:B------:R-:W-:Y:S01]  /*0f40*/  IMAD R68, R3, R13, R68 ;  /* 0x0000000d03447224 */ /* 0x000fe200078e0244 */
[C-C-:B------:R-:W-:Y:S01]  /*0f50*/  LOP3.LUT R158, R11.reuse, 0x2c, R0.reuse, 0xfe, !PT ;  /* 0x0000002c0b9e7812 */ /* 0x140fe200078efe00 */
[C---:B------:R-:W-:Y:S01]  /*0f60*/  IMAD.HI.U32 R13, R4.reuse, R78, RZ ;  /* 0x0000004e040d7227 */ /* 0x040fe200078e00ff */
[----:B------:R-:W-:Y:S01]  /*0f70*/  LOP3.LUT R161, R11, 0x26, R0, 0xfe, !PT ;  /* 0x000000260ba17812 */ /* 0x000fe200078efe00 */
[----:B------:R-:W-:Y:S01]  /*0f80*/  STL [R1+0x110], R170 ;  /* 0x000110aa01007387 */ /* 0x000fe20000100800 */
[----:B------:R-:W-:Y:S01]  /*0f90*/  IABS R50, R159 ;  /* 0x0000009f00327213 */ /* 0x000fe20000000000 */
        /* <DEDUP_REMOVED lines=18> */
[----:B------:R-:W-:Y:S01]  /*10c0*/  IMAD.HI.U32 R17, R4, R90, RZ ;  /* 0x0000005a04117227 */ /* 0x000fe200078e00ff */
[----:B------:R-:W-:Y:S01]  /*10d0*/  IABS R70, R148 ;  /* 0x0000009400467213 */ /* 0x000fe20000000000 */
[----:B------:R-:W-:Y:S01]  /*10e0*/  STL [R1+0x104], R167 ;  /* 0x000104a701007387 */ /* 0x000fe20000100800 */
[----:B------:R-:W-:Y:S01]  /*10f0*/  LOP3.LUT R150, R11, 0x38, R0, 0xfe, !PT ;  /* 0x000000380b967812 */ /* 0x000fe200078efe00 */
[----:B------:R-:W-:Y:S01]  /*1100*/  IMAD.MOV R13, RZ, RZ, -R13 ;  /* 0x000000ffff0d7224 */ /* 0x000fe200078e0a0d */
[C---:B------:R-:W-:Y:S01]  /*1110*/  LOP3.LUT R146, R206.reuse, 0x40, RZ, 0xfc, !PT ;  /* 0x00000040ce927812 */ /* 0x040fe200078efcff */
[----:B------:R-:W-:Y:S01]  /*1120*/  IMAD.MOV R17, RZ, RZ, -R17 ;  /* 0x000000ffff117224 */ /* 0x000fe200078e0a11 */
[----:B------:R-:W-:Y:S01]  /*1130*/  IABS R66, R150 ;  /* 0x0000009600427213 */ /* 0x000fe20000000000 */
[C---:B------:R-:W-:Y:S01]  /*1140*/  IMAD R92, R3.reuse, R13, R92 ;  /* 0x0000000d035c7224 */ /* 0x040fe200078e025c */
[----:B------:R-:W-:Y:S01]  /*1150*/  LOP3.LUT R143, R206, 0x46, RZ, 0xfc, !PT ;  /* 0x00000046ce8f7812 */ /* 0x000fe200078efcff */
[----:B------:R-:W-:Y:S01]  /*1160*/  IMAD.HI.U32 R13, R4, R96, RZ ;  /* 0x00000060040d7227 */ /* 0x000fe200078e00ff */
[----:B------:R-:W-:Y:S01]  /*1170*/  IABS R74, R146 ;  /* 0x00000092004a7213 */ /* 0x000fe20000000000 */
[----:B------:R-:W-:Y:S01]  /*1180*/  STL [R1+0x100], R166 ;  /* 0x000100a601007387 */ /* 0x000fe20000100800 */
[----:B------:R-:W-:Y:S01]  /*1190*/  IABS R80, R143 ;  /* 0x0000008f00507213 */ /* 0x000fe20000000000 */
[C---:B------:R-:W-:Y:S01]  /*11a0*/  IMAD R90, R3.reuse, R17, R90 ;  /* 0x00000011035a7224 */ /* 0x040fe200078e025a */
[----:B------:R-:W-:Y:S01]  /*11b0*/  LOP3.LUT R141, R206, 0x4a, RZ, 0xfc, !PT ;  /* 0x0000004ace8d7812 */ /* 0x000fe200078efcff */
[----:B------:R-:W-:Y:S01]  /*11c0*/  IMAD.HI.U32 R17, R4, R102, RZ ;  /* 0x0000006604117227 */ /* 0x000fe200078e00ff */
[C---:B------:R-:W-:Y:S01]  /*11d0*/  LOP3.LUT R145, R206.reuse, 0x42, RZ, 0xfc, !PT ;  /* 0x00000042ce917812 */ /* 0x040fe200078efcff */
[----:B------:R-:W-:Y:S01]  /*11e0*/  STL [R1+0xfc], R165 ;  /* 0x0000fca501007387 */ /* 0x000fe20000100800 */
[----:B------:R-:W-:Y:S01]  /*11f0*/  IABS R84, R141 ;  /* 0x0000008d00547213 */ /* 0x000fe20000000000 */
[----:B------:R-:W-:Y:S01]  /*1200*/  IMAD.MOV R13, RZ, RZ, -R13 ;  /* 0x000000ffff0d7224 */ /* 0x000fe200078e0a0d */
[----:B------:R-:W-:Y:S01]  /*1210*/  IABS R76, R145 ;  /* 0x00000091004c7213 */ /* 0x000fe20000000000 */
[----:B------:R-:W-:Y:S01]  /*1220*/  IMAD.MOV R17, RZ, RZ, -R17 ;  /* 0x000000ffff117224 */ /* 0x000fe200078e0a11 */
[C---:B------:R-:W-:Y:S01]  /*1230*/  LOP3.LUT R135, R206.reuse, 0x54, RZ, 0xfc, !PT ;  /* 0x00000054ce877812 */ /* 0x040fe200078efcff */
        /* <DEDUP_REMOVED lines=29> */
[----:B------:R-:W-:Y:S01]  /*1410*/  LOP3.LUT R115, R206, 0x68, RZ, 0xfc, !PT ;  /* 0x00000068ce737812 */ /* 0x000fe200078efcff */
[----:B------:R-:W-:Y:S01]  /*1420*/  IMAD.HI.U32 R15, R4, R21, RZ ;  /* 0x00000015040f7227 */ /* 0x000fe200078e00ff */
[----:B------:R-:W-:Y:S01]  /*1430*/  IABS R106, R123 ;  /* 0x0000007b006a7213 */ /* 0x000fe20000000000 */
[----:B------:R-:W-:Y:S01]  /*1440*/  STL [R1+0xe8], R160 ;  /* 0x0000e8a001007387 */ /* 0x000fe20000100800 */
        /* <DEDUP_REMOVED lines=12> */
[----:B------:R-:W-:Y:S01]  /*1510*/  STL [R1+0xe0], R158 ;  /* 0x0000e09e01007387 */ /* 0x000fe20000100800 */
[----:B------:R-:W-:Y:S01]  /*1520*/  IMAD.MOV R17, RZ, RZ, -R13 ;  /* 0x000000ffff117224 */ /* 0x000fe200078e0a0d */
[----:B------:R-:W-:Y:S01]  /*1530*/  LOP3.LUT R103, R206, 0x74, RZ, 0xfc, !PT ;  /* 0x00000074ce677812 */ /* 0x000fe200078efcff */
[C---:B------:R-:W-:Y:S01]  /*1540*/  IMAD R18, R3.reuse, R22, R21 ;  /* 0x0000001603127224 */ /* 0x040fe200078e0215 */
[----:B------:R-:W-:Y:S01]  /*1550*/  STL [R1+0xdc], R157 ;  /* 0x0000dc9d01007387 */ /* 0x000fe20000100800 */
[C---:B------:R-:W-:Y:S01]  /*1560*/  IMAD R22, R3.reuse, R26, R25 ;  /* 0x0000001a03167224 */ /* 0x040fe200078e0219 */
[----:B------:R-:W-:Y:S01]  /*1570*/  IABS R26, R171 ;  /* 0x000000ab001a7213 */ /* 0x000fe20000000000 */
[----:B------:R-:W-:Y:S01]  /*1580*/  IMAD R136, R3, R17, R136 ;  /* 0x0000001103887224 */ /* 0x000fe200078e0288 */
[----:B------:R-:W-:Y:S01]  /*1590*/  STL [R1+0xd4], R156 ;  /* 0x0000d49c01007387 */ /* 0x000fe20000100800 */
[----:B------:R-:W-:Y:S01]  /*15a0*/  IMAD.HI.U32 R19, R4, R30, RZ ;  /* 0x0000001e04137227 */ /* 0x000fe200078e00ff */
[----:B------:R-:W-:-:S02]  /*15b0*/  LOP3.LUT R101, R206, 0x76, RZ, 0xfc, !PT ;  /* 0x00000076ce657812 */ /* 0x000fc400078efcff */
[C---:B------:R-:W-:Y:S01]  /*15c0*/  ISETP.GT.U32.AND P2, PT, R3.reuse, R136, PT ;  /* 0x000000880300720c */ /* 0x040fe20003f44070 */
[----:B------:R-:W-:Y:S01]  /*15d0*/  IMAD.HI.U32 R15, R4, R26, RZ ;  /* 0x0000001a040f7227 */ /* 0x000fe200078e00ff */
[----:B------:R-:W-:Y:S01]  /*15e0*/  STL [R1+0xd0], R153 ;  /* 0x0000d09901007387 */ /* 0x000fe20000100800 */
[----:B------:R-:W-:Y:S02]  /*15f0*/  LOP3.LUT R99, R206, 0x78, RZ, 0xfc, !PT ;  /* 0x00000078ce637812 */ /* 0x000fe400078efcff */
[----:B------:R-:W-:Y:S01]  /*1600*/  IMAD.MOV R15, RZ, RZ, -R15 ;  /* 0x000000ffff0f7224 */ /* 0x000fe200078e0a0f */
[----:B------:R-:W-:Y:S01]  /*1610*/  STL [R1+0xcc], R152 ;  /* 0x0000cc9801007387 */ /* 0x000fe20000100800 */
[----:B------:R-:W-:Y:S01]  /*1620*/  @!P0 IMAD.IADD R10, R10, 0x1, -R3 ;  /* 0x000000010a0a8824 */ /* 0x000fe200078e0a03 */
[C---:B------:R-:W-:Y:S01]  /*1630*/  ISETP.GT.U32.AND P0, PT, R3.reuse, R18, PT ;  /* 0x000000120300720c */ /* 0x040fe20003f04070 */
[----:B------:R-:W-:Y:S01]  /*1640*/  IMAD.MOV R19, RZ, RZ, -R19 ;  /* 0x000000ffff137224 */ /* 0x000fe200078e0a13 */
[----:B------:R-:W-:Y:S01]  /*1650*/  STL [R1+0xc8], R151 ;  /* 0x0000c89701007387 */ /* 0x000fe20000100800 */
[C---:B------:R-:W-:Y:S01]  /*1660*/  IMAD R26, R3.reuse, R15, R26 ;  /* 0x0000000f031a7224 */ /* 0x040fe200078e021a */
[C---:B------:R-:W-:Y:S01]  /*1670*/  ISETP.GT.U32.AND P6, PT, R3.reuse, R10, PT ;  /* 0x0000000a0300720c */ /* 0x040fe20003fc4070 */
[C---:B------:R-:W-:Y:S01]  /*1680*/  IMAD R30, R3.reuse, R19, R30 ;  /* 0x00000013031e7224 */ /* 0x040fe200078e021e */
[----:B------:R-:W-:Y:S01]  /*1690*/  STL [R1+0xc4], R150 ;  /* 0x0000c49601007387 */ /* 0x000fe20000100800 */
[--C-:B------:R-:W-:Y:S01]  /*16a0*/  @!P2 IMAD.IADD R136, R136, 0x1, -R3.reuse ;  /* 0x000000018888a824 */ /* 0x100fe200078e0a03 */
[C---:B------:R-:W-:Y:S01]  /*16b0*/  ISETP.GT.U32.AND P2, PT, R3.reuse, R20, PT ;  /* 0x000000140300720c */ /* 0x040fe20003f44070 */
[--C-:B------:R-:W-:Y:S01]  /*16c0*/  @!P4 IMAD.IADD R8, R8, 0x1, -R3.reuse ;  /* 0x000000010808c824 */ /* 0x100fe200078e0a03 */
[C---:B------:R-:W-:Y:S01]  /*16d0*/  ISETP.GT.U32.AND P4, PT, R3.reuse, R24, PT ;  /* 0x000000180300720c */ /* 0x040fe20003f84070 */
[----:B------:R-:W-:Y:S01]  /*16e0*/  @!P5 IMAD.IADD R12, R12, 0x1, -R3 ;  /* 0x000000010c0cd824 */ /* 0x000fe200078e0a03 */
[----:B------:R-:W-:Y:S01]  /*16f0*/  ISETP.GT.U32.AND P5, PT, R3, R26, PT ;  /* 0x0000001a0300720c */ /* 0x000fe20003fa4070 */
[----:B------:R-:W-:Y:S01]  /*1700*/  IMAD.HI.U32 R21, R4, R32, RZ ;  /* 0x0000002004157227 */ /* 0x000fe200078e00ff */
[----:B------:R-:W-:Y:S01]  /*1710*/  STL [R1+0xc0], R149 ;  /* 0x0000c09501007387 */ /* 0x000fe20000100800 */
[----:B------:R-:W-:-:S02]  /*1720*/  LOP3.LUT R97, R206, 0x7a, RZ, 0xfc, !PT ;  /* 0x0000007ace617812 */ /* 0x000fc400078efcff */
[----:B------:R-:W-:Y:S01]  /*1730*/  @!P1 IMAD.IADD R16, R16, 0x1, -R3 ;  /* 0x0000000110109824 */ /* 0x000fe200078e0a03 */
[C---:B------:R-:W-:Y:S01]  /*1740*/  ISETP.GT.U32.AND P1, PT, R3.reuse, R30, PT ;  /* 0x0000001e0300720c */ /* 0x040fe20003f24070 */
[----:B------:R-:W-:Y:S01]  /*1750*/  IMAD.MOV R21, RZ, RZ, -R21 ;  /* 0x000000ffff157224 */ /* 0x000fe200078e0a15 */
[----:B------:R-:W-:Y:S01]  /*1760*/  STL [R1+0xbc], R148 ;  /* 0x0000bc9401007387 */ /* 0x000fe20000100800 */
[--C-:B------:R-:W-:Y:S01]  /*1770*/  @!P6 IMAD.IADD R10, R10, 0x1, -R3.reuse ;  /* 0x000000010a0ae824 */ /* 0x100fe200078e0a03 */
[C---:B------:R-:W-:Y:S01]  /*1780*/  ISETP.GT.U32.AND P6, PT, R3.reuse, R22, PT ;  /* 0x000000160300720c */ /* 0x040fe20003fc4070 */
[--C-:B------:R-:W-:Y:S01]  /*1790*/  @!P3 IMAD.IADD R14, R14, 0x1, -R3.reuse ;  /* 0x000000010e0eb824 */ /* 0x100fe200078e0a03 */
[C---:B------:R-:W-:Y:S01]  /*17a0*/  ISETP.GT.U32.AND P3, PT, R3.reuse, R28, PT ;  /* 0x0000001c0300720c */ /* 0x040fe20003f64070 */
[C---:B------:R-:W-:Y:S01]  /*17b0*/  IMAD R32, R3.reuse, R21, R32 ;  /* 0x0000001503207224 */ /* 0x040fe200078e0220 */
[----:B------:R-:W-:Y:S01]  /*17c0*/  STL [R1+0xb8], R147 ;  /* 0x0000b89301007387 */ /* 0x000fe20000100800 */
[--C-:B------:R-:W-:Y:S01]  /*17d0*/  @!P0 IMAD.IADD R18, R18, 0x1, -R3.reuse ;  /* 0x0000000112128824 */ /* 0x100fe200078e0a03 */
[----:B------:R-:W-:Y:S01]  /*17e0*/  LOP3.LUT R89, R206, 0x7c, RZ, 0xfc, !PT ;  /* 0x0000007cce597812 */ /* 0x000fe200078efcff */
[--C-:B------:R-:W-:Y:S01]  /*17f0*/  @!P2 IMAD.IADD R20, R20, 0x1, -R3.reuse ;  /* 0x000000011414a824 */ /* 0x100fe200078e0a03 */
[C---:B------:R-:W-:Y:S01]  /*1800*/  ISETP.GT.U32.AND P2, PT, R3.reuse, R34, PT ;  /* 0x000000220300720c */ /* 0x040fe20003f44070 */
        /* <DEDUP_REMOVED lines=10> */
[----:B------:R-:W-:Y:S01]  /*18b0*/  IMAD.HI.U32 R15, R4, R36, RZ ;  /* 0x00000024040f7227 */ /* 0x000fe200078e00ff */
[C---:B------:R-:W-:Y:S01]  /*18c0*/  ISETP.GT.U32.AND P6, PT, R3.reuse, R8, PT ;  /* 0x000000080300720c */ /* 0x040fe20003fc4070 */
[----:B------:R-:W-:Y:S01]  /*18d0*/  STL [R1+0xb4], R146 ;  /* 0x0000b49201007387 */ /* 0x000fe20000100800 */
[----:B------:R-:W-:Y:S01]  /*18e0*/  IABS R122, R109 ;  /* 0x0000006d007a7213 */ /* 0x000fe20000000000 */
        /* <DEDUP_REMOVED lines=8> */
[----:B------:R-:W-:-:S02]  /*1970*/  IABS R126, R103 ;  /* 0x00000067007e7213 */ /* 0x000fc40000000000 */
[--C-:B------:R-:W-:Y:S01]  /*1980*/  @!P0 IMAD.IADD R32, R32, 0x1, -R3.reuse ;  /* 0x0000000120208824 */ /* 0x100fe200078e0a03 */
[C---:B------:R-:W-:Y:S01]  /*1990*/  ISETP.GT.U32.AND P0, PT, R3.reuse, R20, PT ;  /* 0x000000140300720c */ /* 0x040fe20003f04070 */
[----:B------:R-:W-:Y:S01]  /*19a0*/  @!P1 IMAD.IADD R18, R18, 0x1, -R3 ;  /* 0x0000000112129824 */ /* 0x000fe200078e0a03 */
[----:B------:R-:W-:Y:S01]  /*19b0*/  ISETP.GT.U32.AND P1, PT, R3, R34, PT ;  /* 0x000000220300720c */ /* 0x000fe20003f24070 */
[----:B------:R-:W-:Y:S01]  /*19c0*/  IMAD.MOV R15, RZ, RZ, -R15 ;  /* 0x000000ffff0f7224 */ /* 0x000fe200078e0a0f */
[----:B------:R-:W-:Y:S01]  /*19d0*/  STL [R1+0x1bc], R144 ;  /* 0x0001bc9001007387 */ /* 0x000fe20000100800 */
[----:B------:R-:W-:Y:S01]  /*19e0*/  IMAD.MOV R19, RZ, RZ, -R19 ;  /* 0x000000ffff137224 */ /* 0x000fe200078e0a13 */
[----:B------:R-:W-:Y:S01]  /*19f0*/  IABS R128, R101 ;  /* 0x0000006500807213 */ /* 0x000fe20000000000 */
[----:B------:R-:W-:Y:S01]  /*1a00*/  IMAD.HI.U32 R21, R4, R42, RZ ;  /* 0x0000002a04157227 */ /* 0x000fe200078e00ff */
[----:B------:R-:W-:Y:S01]  /*1a10*/  STL [R1+0x1b8], R143 ;  /* 0x0001b88f01007387 */ /* 0x000fe20000100800 */
[----:B------:R-:W-:-:S02]  /*1a20*/  IABS R130, R99 ;  /* 0x0000006300827213 */ /* 0x000fc40000000000 */
[C---:B------:R-:W-:Y:S01]  /*1a30*/  IMAD R36, R3.reuse, R15, R36 ;  /* 0x0000000f03247224 */ /* 0x040fe200078e0224 */
[----:B------:R-:W-:Y:S01]  /*1a40*/  STL [R1+0x1b4], R142 ;  /* 0x0001b48e01007387 */ /* 0x000fe20000100800 */
[C---:B------:R-:W-:Y:S01]  /*1a50*/  IMAD R40, R3.reuse, R19, R40 ;  /* 0x0000001303287224 */ /* 0x040fe200078e0228 */
[----:B------:R-:W-:Y:S01]  /*1a60*/  IABS R132, R97 ;  /* 0x0000006100847213 */ /* 0x000fe20000000000 */
        /* <DEDUP_REMOVED lines=8> */
[----:B------:R-:W-:Y:S01]  /*1af0*/  @!P5 IMAD.IADD R26, R26, 0x1, -R3 ;  /* 0x000000011a1ad824 */ /* 0x000fe200078e0a03 */
[C---:B------:R-:W-:Y:S01]  /*1b00*/  ISETP.GT.U32.AND P5, PT, R3.reuse, R40, PT ;  /* 0x000000280300720c */ /* 0x040fe20003fa4070 */
[----:B------:R-:W-:Y:S01]  /*1b10*/  IMAD R42, R3, R21, R42 ;  /* 0x00000015032a7224 */ /* 0x000fe200078e022a */
[----:B------:R-:W-:Y:S01]  /*1b20*/  STL [R1+0x1ac], R93 ;  /* 0x0001ac5d01007387 */ /* 0x000fe20000100800 */
[----:B------:R-:W-:Y:S01]  /*1b30*/  IMAD.HI.U32 R19, R4, R50, RZ ;  /* 0x0000003204137227 */ /* 0x000fe200078e00ff */
[----:B------:R-:W-:-:S02]  /*1b40*/  IABS R134, R89 ;  /* 0x0000005900867213 */ /* 0x000fc40000000000 */
[----:B------:R-:W-:Y:S01]  /*1b50*/  STL [R1+0x1a8], R140 ;  /* 0x0001a88c01007387 */ /* 0x000fe20000100800 */
[----:B------:R-:W-:-:S03]  /*1b60*/  IMAD.HI.U32 R21, R4, R52, RZ ;  /* 0x0000003404157227 */ /* 0x000fc600078e00ff */
[----:B------:R-:W-:Y:S01]  /*1b70*/  STL [R1+0x1a4], R139 ;  /* 0x0001a48b01007387 */ /* 0x000fe20000100800 */
[--C-:B------:R-:W-:Y:S01]  /*1b80*/  @!P0 IMAD.IADD R20, R20, 0x1, -R3.reuse ;  /* 0x0000000114148824 */ /* 0x100fe200078e0a03 */
[C---:B------:R-:W-:Y:S01]  /*1b90*/  ISETP.GT.U32.AND P0, PT, R3.reuse, R32, PT ;  /* 0x000000200300720c */ /* 0x040fe20003f04070 */
[----:B------:R-:W-:Y:S01]  /*1ba0*/  IMAD.HI.U32 R15, R4, R46, RZ ;  /* 0x0000002e040f7227 */ /* 0x000fe200078e00ff */
[----:B------:R-:W-:Y:S03]  /*1bb0*/  STL [R1+0x1a0], R137 ;  /* 0x0001a08901007387 */ /* 0x000fe60000100800 */
[----:B------:R-:W-:Y:S01]  /*1bc0*/  @!P1 IMAD.IADD R34, R34, 0x1, -R3 ;  /* 0x0000000122229824 */ /* 0x000fe200078e0a03 */
[----:B------:R-:W-:Y:S01]  /*1bd0*/  ISETP.GT.U32.AND P1, PT, R3, R48, PT ;  /* 0x000000300300720c */ /* 0x000fe20003f24070 */
[----:B------:R-:W-:Y:S01]  /*1be0*/  IMAD.MOV R19, RZ, RZ, -R19 ;  /* 0x000000ffff137224 */ /* 0x000fe200078e0a13 */
[----:B------:R-:W-:Y:S01]  /*1bf0*/  STL [R1+0x19c], R135 ;  /* 0x00019c8701007387 */ /* 0x000fe20000100800 */
[----:B------:R-:W-:-:S02]  /*1c00*/  IMAD.MOV R21, RZ, RZ, -R21 ;  /* 0x000000ffff157224 */ /* 0x000fc400078e0a15 */
[----:B------:R-:W-:Y:S01]  /*1c10*/  @!P6 IMAD.IADD R8, R8, 0x1, -R3 ;  /* 0x000000010808e824 */ /* 0x000fe200078e0a03 */
[C---:B------:R-:W-:Y:S01]  /*1c20*/  ISETP.GT.U32.AND P6, PT, R3.reuse, R30, PT ;  /* 0x0000001e0300720c */ /* 0x040fe20003fc4070 */
[----:B------:R-:W-:Y:S01]  /*1c30*/  IMAD.MOV R15, RZ, RZ, -R15 ;  /* 0x000000ffff0f7224 */ /* 0x000fe200078e0a0f */
[----:B------:R-:W-:Y:S01]  /*1c40*/  STL [R1+0x198], R133 ;  /* 0x0001988501007387 */ /* 0x000fe20000100800 */
[C---:B------:R-:W-:Y:S02]  /*1c50*/  IMAD R50, R3.reuse, R19, R50 ;  /* 0x0000001303327224 */ /* 0x040fe400078e0232 */
[C---:B------:R-:W-:Y:S01]  /*1c60*/  IMAD R52, R3.reuse, R21, R52 ;  /* 0x0000001503347224 */ /* 0x040fe200078e0234 */
[----:B------:R-:W-:Y:S01]  /*1c70*/  STL [R1+0x194], R131 ;  /* 0x0001948301007387 */ /* 0x000fe20000100800 */
[--C-:B------:R-:W-:Y:S01]  /*1c80*/  @!P3 IMAD.IADD R28, R28, 0x1, -R3.reuse ;  /* 0x000000011c1cb824 */ /* 0x100fe200078e0a03 */
[C---:B------:R-:W-:Y:S01]  /*1c90*/  ISETP.GT.U32.AND P3, PT, R3.reuse, R42, PT ;  /* 0x0000002a0300720c */ /* 0x040fe20003f64070 */
[C---:B------:R-:W-:Y:S01]  /*1ca0*/  IMAD R46, R3.reuse, R15, R46 ;  /* 0x0000000f032e7224 */ /* 0x040fe200078e022e */
[----:B------:R-:W-:Y:S01]  /*1cb0*/  STL [R1+0x190], R129 ;  /* 0x0001908101007387 */ /* 0x000fe20000100800 */
[--C-:B------:R-:W-:Y:S01]  /*1cc0*/  @!P2 IMAD.IADD R36, R36, 0x1, -R3.reuse ;  /* 0x000000012424a824 */ /* 0x100fe200078e0a03 */
[C---:B------:R-:W-:Y:S01]  /*1cd0*/  ISETP.GT.U32.AND P2, PT, R3.reuse, R50, PT ;  /* 0x000000320300720c */ /* 0x040fe20003f44070 */
[--C-:B------:R-:W-:Y:S01]  /*1ce0*/  @!P4 IMAD.IADD R38, R38, 0x1, -R3.reuse ;  /* 0x000000012626c824 */ /* 0x100fe200078e0a03 */
[C---:B------:R-:W-:Y:S01]  /*1cf0*/  ISETP.GT.U32.AND P4, PT, R3.reuse, R52, PT ;  /* 0x000000340300720c */ /* 0x040fe20003f84070 */
[--C-:B------:R-:W-:Y:S01]  /*1d00*/  @!P5 IMAD.IADD R40, R40, 0x1, -R3.reuse ;  /* 0x000000012828d824 */ /* 0x100fe200078e0a03 */
[C---:B------:R-:W-:Y:S01]  /*1d10*/  ISETP.GT.U32.AND P5, PT, R3.reuse, R56, PT ;  /* 0x000000380300720c */ /* 0x040fe20003fa4070 */
[----:B------:R-:W-:Y:S01]  /*1d20*/  IMAD.HI.U32 R15, R4, R58, RZ ;  /* 0x0000003a040f7227 */ /* 0x000fe200078e00ff */
[----:B------:R-:W-:Y:S03]  /*1d30*/  STL [R1+0x18c], R127 ;  /* 0x00018c7f01007387 */ /* 0x000fe60000100800 */
[--C-:B------:R-:W-:Y:S01]  /*1d40*/  @!P0 IMAD.IADD R32, R32, 0x1, -R3.reuse ;  /* 0x0000000120208824 */ /* 0x100fe200078e0a03 */
[C---:B------:R-:W-:Y:S01]  /*1d50*/  ISETP.GT.U32.AND P0, PT, R3.reuse, R46, PT ;  /* 0x0000002e0300720c */ /* 0x040fe20003f04070 */
[----:B------:R-:W-:Y:S01]  /*1d60*/  @!P1 IMAD.IADD R48, R48, 0x1, -R3 ;  /* 0x0000000130309824 */ /* 0x000fe200078e0a03 */
[C---:B------:R-:W-:Y:S01]  /*1d70*/  ISETP.GT.U32.AND P1, PT, R3.reuse, R40, PT ;  /* 0x000000280300720c */ /* 0x040fe20003f24070 */
[----:B------:R-:W-:Y:S01]  /*1d80*/  IMAD.MOV R15, RZ, RZ, -R15 ;  /* 0x000000ffff0f7224 */ /* 0x000fe200078e0a0f */
[----:B------:R-:W-:Y:S01]  /*1d90*/  STL [R1+0x188], R125 ;  /* 0x0001887d01007387 */ /* 0x000fe20000100800 */
[--C-:B------:R-:W-:Y:S01]  /*1da0*/  @!P6 IMAD.IADD R30, R30, 0x1, -R3.reuse ;  /* 0x000000011e1ee824 */ /* 0x100fe200078e0a03 */
[C---:B------:R-:W-:Y:S01]  /*1db0*/  ISETP.GT.U32.AND P6, PT, R3.reuse, R44, PT ;  /* 0x0000002c0300720c */ /* 0x040fe20003fc4070 */
[----:B------:R-:W-:Y:S01]  /*1dc0*/  IMAD R58, R3, R15, R58 ;  /* 0x0000000f033a7224 */ /* 0x000fe200078e023a */
[----:B------:R-:W-:Y:S01]  /*1dd0*/  STL [R1+0x184], R123 ;  /* 0x0001847b01007387 */ /* 0x000fe20000100800 */
[----:B------:R-:W-:-:S02]  /*1de0*/  @!P3 IMAD.IADD R42, R42, 0x1, -R3 ;  /* 0x000000012a2ab824 */ /* 0x000fc400078e0a03 */
        /* <DEDUP_REMOVED lines=10> */
[----:B------:R-:W-:Y:S01]  /*1e90*/  @!P5 IMAD.IADD R56, R56, 0x1, -R3 ;  /* 0x000000013838d824 */ /* 0x000fe200078e0a03 */
[C---:B------:R-:W-:Y:S01]  /*1ea0*/  ISETP.GT.U32.AND P5, PT, R3.reuse, R46, PT ;  /* 0x0000002e0300720c */ /* 0x040fe20003fa4070 */
[----:B------:R-:W-:Y:S01]  /*1eb0*/  IMAD.HI.U32 R19, R4, R62, RZ ;  /* 0x0000003e04137227 */ /* 0x000fe200078e00ff */
[----:B------:R-:W-:Y:S01]  /*1ec0*/  ISETP.GT.U32.AND P4, PT, R3, R44, PT ;  /* 0x0000002c0300720c */ /* 0x000fe20003f84070 */
[----:B------:R-:W-:Y:S02]  /*1ed0*/  STL [R1+0x180], R121 ;  /* 0x0001807901007387 */ /* 0x000fe40000100800 */
[----:B------:R-:W-:-:S02]  /*1ee0*/  IMAD.MOV R19, RZ, RZ, -R19 ;  /* 0x000000ffff137224 */ /* 0x000fc400078e0a13 */
[--C-:B------:R-:W-:Y:S01]  /*1ef0*/  @!P3 IMAD.IADD R58, R58, 0x1, -R3.reuse ;  /* 0x000000013a3ab824 */ /* 0x100fe200078e0a03 */
[C---:B------:R-:W-:Y:S01]  /*1f00*/  ISETP.GT.U32.AND P3, PT, R3.reuse, R48, PT ;  /* 0x000000300300720c */ /* 0x040fe20003f64070 */
[----:B------:R-:W-:Y:S01]  /*1f10*/  @!P2 IMAD.IADD R42, R42, 0x1, -R3 ;  /* 0x000000012a2aa824 */ /* 0x000fe200078e0a03 */
[C---:B------:R-:W-:Y:S01]  /*1f20*/  ISETP.GT.U32.AND P2, PT, R3.reuse, R56, PT ;  /* 0x000000380300720c */ /* 0x040fe20003f44070 */
[C---:B------:R-:W-:Y:S01]  /*1f30*/  IMAD.HI.U32 R21, R4.reuse, R64, RZ ;  /* 0x0000004004157227 */ /* 0x040fe200078e00ff */
[----:B------:R-:W-:Y:S03]  /*1f40*/  STL [R1+0x17c], R119 ;  /* 0x00017c7701007387 */ /* 0x000fe60000100800 */
[----:B------:R-:W-:Y:S01]  /*1f50*/  IMAD R62, R3, R19, R62 ;  /* 0x00000013033e7224 */ /* 0x000fe200078e023e */
[----:B------:R-:W-:Y:S01]  /*1f60*/  STL [R1+0x178], R117 ;  /* 0x0001787501007387 */ /* 0x000fe20000100800 */
[----:B------:R-:W-:-:S03]  /*1f70*/  IMAD.HI.U32 R15, R4, R70, RZ ;  /* 0x00000046040f7227 */ /* 0x000fc600078e00ff */
[----:B------:R-:W-:Y:S01]  /*1f80*/  STL [R1+0x174], R115 ;  /* 0x0001747301007387 */ /* 0x000fe20000100800 */
[----:B------:R-:W-:Y:S01]  /*1f90*/  @!P1 IMAD.IADD R52, R52, 0x1, -R3 ;  /* 0x0000000134349824 */ /* 0x000fe200078e0a03 */
[C---:B------:R-:W-:Y:S01]  /*1fa0*/  ISETP.GT.U32.AND P1, PT, R3.reuse, R68, PT ;  /* 0x000000440300720c */ /* 0x040fe20003f24070 */
[----:B------:R-:W-:Y:S01]  /*1fb0*/  IMAD.MOV R21, RZ, RZ, -R21 ;  /* 0x000000ffff157224 */ /* 0x000fe200078e0a15 */
[----:B------:R-:W-:Y:S01]  /*1fc0*/  STL [R1+0x16c], R113 ;  /* 0x00016c7101007387 */ /* 0x000fe20000100800 */
[----:B------:R-:W-:Y:S02]  /*1fd0*/  IMAD.MOV R15, RZ, RZ, -R15 ;  /* 0x000000ffff0f7224 */ /* 0x000fe400078e0a0f */
[----:B------:R-:W-:Y:S01]  /*1fe0*/  @!P5 IMAD.IADD R46, R46, 0x1, -R3 ;  /* 0x000000012e2ed824 */ /* 0x000fe200078e0a03 */
[C---:B------:R-:W-:Y:S01]  /*1ff0*/  ISETP.GT.U32.AND P5, PT, R3.reuse, R62, PT ;  /* 0x0000003e0300720c */ /* 0x040fe20003fa4070 */
[C---:B------:R-:W-:Y:S01]  /*2000*/  IMAD R64, R3.reuse, R21, R64 ;  /* 0x0000001503407224 */ /* 0x040fe200078e0240 */
[----:B------:R-:W-:Y:S01]  /*2010*/  STL [R1+0x168], R111 ;  /* 0x0001686f01007387 */ /* 0x000fe20000100800 */
[----:B------:R-:W-:-:S02]  /*2020*/  IMAD R70, R3, R15, R70 ;  /* 0x0000000f03467224 */ /* 0x000fc400078e0246 */
        /* <DEDUP_REMOVED lines=9> */
[----:B------:R-:W-:Y:S01]  /*20c0*/  ISETP.GT.U32.AND P2, PT, R3, R70, PT ;  /* 0x000000460300720c */ /* 0x000fe20003f44070 */
[C---:B------:R-:W-:Y:S01]  /*20d0*/  IMAD.HI.U32 R19, R4.reuse, R74, RZ ;  /* 0x0000004a04137227 */ /* 0x040fe200078e00ff */
[----:B------:R-:W-:Y:S03]  /*20e0*/  STL [R1+0x160], R107 ;  /* 0x0001606b01007387 */ /* 0x000fe60000100800 */
[----:B------:R-:W-:Y:S01]  /*20f0*/  IMAD.MOV R11, RZ, RZ, -R11 ;  /* 0x000000ffff0b7224 */ /* 0x000fe200078e0a0b */
[----:B------:R-:W-:Y:S01]  /*2100*/  STL [R1+0x15c], R105 ;  /* 0x00015c6901007387 */ /* 0x000fe20000100800 */
[----:B------:R-:W-:-:S03]  /*2110*/  IMAD.HI.U32 R15, R4, R80, RZ ;  /* 0x00000050040f7227 */ /* 0x000fc600078e00ff */
[----:B------:R-:W-:Y:S01]  /*2120*/  STL [R1+0x158], R103 ;  /* 0x0001586701007387 */ /* 0x000fe20000100800 */
[----:B------:R-:W-:Y:S01]  /*2130*/  @!P1 IMAD.IADD R68, R68, 0x1, -R3 ;  /* 0x0000000144449824 */ /* 0x000fe200078e0a03 */
[C---:B------:R-:W-:Y:S01]  /*2140*/  ISETP.GT.U32.AND P1, PT, R3.reuse, R78, PT ;  /* 0x0000004e0300720c */ /* 0x040fe20003f24070 */
[----:B------:R-:W-:Y:S01]  /*2150*/  IMAD.MOV R19, RZ, RZ, -R19 ;  /* 0x000000ffff137224 */ /* 0x000fe200078e0a13 */
[----:B------:R-:W-:Y:S01]  /*2160*/  STL [R1+0x144], R91 ;  /* 0x0001445b01007387 */ /* 0x000fe20000100800 */
[C---:B------:R-:W-:Y:S02]  /*2170*/  IMAD R66, R3.reuse, R11, R66 ;  /* 0x0000000b03427224 */ /* 0x040fe400078e0242 */
[----:B------:R-:W-:Y:S01]  /*2180*/  IMAD.MOV R15, RZ, RZ, -R15 ;  /* 0x000000ffff0f7224 */ /* 0x000fe200078e0a0f */
[----:B------:R-:W-:Y:S01]  /*2190*/  STL [R1+0x154], R101 ;  /* 0x0001546501007387 */ /* 0x000fe20000100800 */
[--C-:B------:R-:W-:Y:S02]  /*21a0*/  @!P5 IMAD.IADD R62, R62, 0x1, -R3.reuse ;  /* 0x000000013e3ed824 */ /* 0x100fe400078e0a03 */
[C---:B------:R-:W-:Y:S01]  /*21b0*/  IMAD R74, R3.reuse, R19, R74 ;  /* 0x00000013034a7224 */ /* 0x040fe200078e024a */
[----:B------:R-:W-:Y:S01]  /*21c0*/  STL [R1+0x150], R99 ;  /* 0x0001506301007387 */ /* 0x000fe20000100800 */
[C---:B------:R-:W-:Y:S01]  /*21d0*/  IMAD R80, R3.reuse, R15, R80 ;  /* 0x0000000f03507224 */ /* 0x040fe200078e0250 */
        /* <DEDUP_REMOVED lines=13> */
[----:B------:R-:W-:Y:S01]  /*22b0*/  @!P1 IMAD.IADD R78, R78, 0x1, -R3 ;  /* 0x000000014e4e9824 */ /* 0x000fe200078e0a03 */
[C---:B------:R-:W-:Y:S01]  /*22c0*/  ISETP.GT.U32.AND P1, PT, R3.reuse, R70, PT ;  /* 0x000000460300720c */ /* 0x040fe20003f24070 */
[----:B------:R-:W-:-:S02]  /*22d0*/  IMAD R84, R3, R19, R84 ;  /* 0x0000001303547224 */ /* 0x000fc400078e0254 */
[--C-:B------:R-:W-:Y:S02]  /*22e0*/  @!P0 IMAD.IADD R66, R66, 0x1, -R3.reuse ;  /* 0x0000000142428824 */ /* 0x100fe400078e0a03 */
[--C-:B------:R-:W-:Y:S01]  /*22f0*/  @!P4 IMAD.IADD R72, R72, 0x1, -R3.reuse ;  /* 0x000000014848c824 */ /* 0x100fe200078e0a03 */
[C---:B------:R-:W-:Y:S01]  /*2300*/  ISETP.GT.U32.AND P4, PT, R3.reuse, R82, PT ;  /* 0x000000520300720c */ /* 0x040fe20003f84070 */
[----:B------:R-:W-:Y:S01]  /*2310*/  @!P5 IMAD.IADD R62, R62, 0x1, -R3 ;  /* 0x000000013e3ed824 */ /* 0x000fe200078e0a03 */
[----:B------:R-:W-:Y:S01]  /*2320*/  ISETP.GT.U32.AND P5, PT, R3, R84, PT ;  /* 0x000000540300720c */ /* 0x000fe20003fa4070 */
[----:B------:R-:W-:-:S04]  /*2330*/  IMAD.HI.U32 R11, R4, R76, RZ ;  /* 0x0000004c040b7227 */ /* 0x000fc800078e00ff */
[--C-:B------:R-:W-:Y:S01]  /*2340*/  @!P3 IMAD.IADD R74, R74, 0x1, -R3.reuse ;  /* 0x000000014a4ab824 */ /* 0x100fe200078e0a03 */
[C---:B------:R-:W-:Y:S01]  /*2350*/  ISETP.GT.U32.AND P3, PT, R3.reuse, R66, PT ;  /* 0x000000420300720c */ /* 0x040fe20003f64070 */
[----:B------:R-:W-:Y:S01]  /*2360*/  @!P2 IMAD.IADD R80, R80, 0x1, -R3 ;  /* 0x000000015050a824 */ /* 0x000fe200078e0a03 */
[C---:B------:R-:W-:Y:S01]  /*2370*/  ISETP.GT.U32.AND P2, PT, R3.reuse, R136, PT ;  /* 0x000000880300720c */ /* 0x040fe20003f44070 */
[----:B------:R-:W-:Y:S02]  /*2380*/  IMAD.MOV R11, RZ, RZ, -R11 ;  /* 0x000000ffff0b7224 */ /* 0x000fe400078e0a0b */
[----:B------:R-:W-:Y:S01]  /*2390*/  @!P1 IMAD.IADD R70, R70, 0x1, -R3 ;  /* 0x0000000146469824 */ /* 0x000fe200078e0a03 */
[C---:B------:R-:W-:Y:S01]  /*23a0*/  ISETP.GT.U32.AND P1, PT, R3.reuse, R80, PT ;  /* 0x000000500300720c */ /* 0x040fe20003f24070 */
[----:B------:R-:W-:Y:S02]  /*23b0*/  IMAD R76, R3, R11, R76 ;  /* 0x0000000b034c7224 */ /* 0x000fe400078e024c */
[----:B------:R-:W-:-:S03]  /*23c0*/  IMAD.HI.U32 R19, R4, R94, RZ ;  /* 0x0000005e04137227 */ /* 0x000fc600078e00ff */
[----:B------:R-:W-:Y:S01]  /*23d0*/  ISETP.GT.U32.AND P0, PT, R3, R76, PT ;  /* 0x0000004c0300720c */ /* 0x000fe20003f04070 */
[----:B------:R-:W-:-:S04]  /*23e0*/  IMAD.HI.U32 R11, R4, R86, RZ ;  /* 0x00000056040b7227 */ /* 0x000fc800078e00ff */
[----:B------:R-:W-:Y:S02]  /*23f0*/  IMAD.MOV R19, RZ, RZ, -R19 ;  /* 0x000000ffff137224 */ /* 0x000fe400078e0a13 */
[--C-:B------:R-:W-:Y:S01]  /*2400*/  @!P4 IMAD.IADD R82, R82, 0x1, -R3.reuse ;  /* 0x000000015252c824 */ /* 0x100fe200078e0a03 */
[C---:B------:R-:W-:Y:S01]  /*2410*/  ISETP.GT.U32.AND P4, PT, R3.reuse, R72, PT ;  /* 0x000000480300720c */ /* 0x040fe20003f84070 */
[----:B------:R-:W-:Y:S01]  /*2420*/  @!P5 IMAD.IADD R84, R84, 0x1, -R3 ;  /* 0x000000015454d824 */ /* 0x000fe200078e0a03 */
[----:B------:R-:W-:Y:S01]  /*2430*/  ISETP.GT.U32.AND P5, PT, R3, R74, PT ;  /* 0x0000004a0300720c */ /* 0x000fe20003fa4070 */
[----:B------:R-:W-:Y:S02]  /*2440*/  IMAD.MOV R11, RZ, RZ, -R11 ;  /* 0x000000ffff0b7224 */ /* 0x000fe400078e0a0b */
[----:B------:R-:W-:-:S04]  /*2450*/  IMAD.HI.U32 R15, R4, R88, RZ ;  /* 0x00000058040f7227 */ /* 0x000fc800078e00ff */
[C---:B------:R-:W-:Y:S02]  /*2460*/  IMAD R94, R3.reuse, R19, R94 ;  /* 0x00000013035e7224 */ /* 0x040fe400078e025e */
[--C-:B------:R-:W-:Y:S01]  /*2470*/  @!P3 IMAD.IADD R66, R66, 0x1, -R3.reuse ;  /* 0x000000014242b824 */ /* 0x100fe200078e0a03 */
[C---:B------:R-:W-:Y:S01]  /*2480*/  ISETP.GT.U32.AND P3, PT, R3.reuse, R84, PT ;  /* 0x000000540300720c */ /* 0x040fe20003f64070 */
[----:B------:R-:W-:Y:S01]  /*2490*/  @!P2 IMAD.IADD R136, R136, 0x1, -R3 ;  /* 0x000000018888a824 */ /* 0x000fe200078e0a03 */
[C---:B------:R-:W-:Y:S01]  /*24a0*/  ISETP.GT.U32.AND P2, PT, R3.reuse, R82, PT ;  /* 0x000000520300720c */ /* 0x040fe20003f44070 */
[----:B------:R-:W-:Y:S02]  /*24b0*/  IMAD R86, R3, R11, R86 ;  /* 0x0000000b03567224 */ /* 0x000fe400078e0256 */
[----:B------:R-:W-:Y:S02]  /*24c0*/  IMAD.MOV R15, RZ, RZ, -R15 ;  /* 0x000000ffff0f7224 */ /* 0x000fe400078e0a0f */
[----:B------:R-:W-:-:S04]  /*24d0*/  IMAD.HI.U32 R11, R4, R100, RZ ;  /* 0x00000064040b7227 */ /* 0x000fc800078e00ff */
[----:B------:R-:W-:Y:S01]  /*24e0*/  @!P1 IMAD.IADD R80, R80, 0x1, -R3 ;  /* 0x0000000150509824 */ /* 0x000fe200078e0a03 */
[C---:B------:R-:W-:Y:S01]  /*24f0*/  ISETP.GT.U32.AND P1, PT, R3.reuse, R94, PT ;  /* 0x0000005e0300720c */ /* 0x040fe20003f24070 */
[----:B------:R-:W-:Y:S02]  /*2500*/  IMAD R88, R3, R15, R88 ;  /* 0x0000000f03587224 */ /* 0x000fe400078e0258 */
[----:B------:R-:W-:Y:S02]  /*2510*/  IMAD.MOV R11, RZ, RZ, -R11 ;  /* 0x000000ffff0b7224 */ /* 0x000fe400078e0a0b */
[----:B------:R-:W-:-:S04]  /*2520*/  IMAD.HI.U32 R15, R4, R98, RZ ;  /* 0x00000062040f7227 */ /* 0x000fc800078e00ff */
[C---:B------:R-:W-:Y:S02]  /*2530*/  IMAD R100, R3.reuse, R11, R100 ;  /* 0x0000000b03647224 */ /* 0x040fe400078e0264 */
[----:B------:R-:W-:Y:S01]  /*2540*/  @!P4 IMAD.IADD R72, R72, 0x1, -R3 ;  /* 0x000000014848c824 */ /* 0x000fe200078e0a03 */
[C---:B------:R-:W-:Y:S01]  /*2550*/  ISETP.GT.U32.AND P4, PT, R3.reuse, R86, PT ;  /* 0x000000560300720c */ /* 0x040fe20003f84070 */
[----:B------:R-:W-:Y:S02]  /*2560*/  IMAD.MOV R15, RZ, RZ, -R15 ;  /* 0x000000ffff0f7224 */ /* 0x000fe400078e0a0f */
[--C-:B------:R-:W-:Y:S01]  /*2570*/  @!P2 IMAD.IADD R82, R82, 0x1, -R3.reuse ;  /* 0x000000015252a824 */ /* 0x100fe200078e0a03 */
[C---:B------:R-:W-:Y:S01]  /*2580*/  ISETP.GT.U32.AND P2, PT, R3.reuse, R100, PT ;  /* 0x000000640300720c */ /* 0x040fe20003f44070 */
[----:B------:R-:W-:Y:S01]  /*2590*/  @!P3 IMAD.IADD R84, R84, 0x1, -R3 ;  /* 0x000000015454b824 */ /* 0x000fe200078e0a03 */
[C---:B------:R-:W-:Y:S01]  /*25a0*/  ISETP.GT.U32.AND P3, PT, R3.reuse, R96, PT ;  /* 0x000000600300720c */ /* 0x040fe20003f64070 */
[----:B------:R-:W-:-:S02]  /*25b0*/  IMAD R98, R3, R15, R98 ;  /* 0x0000000f03627224 */ /* 0x000fc400078e0262 */
[----:B------:R-:W-:-:S04]  /*25c0*/  IMAD.HI.U32 R15, R4, R110, RZ ;  /* 0x0000006e040f7227 */ /* 0x000fc800078e00ff */
[----:B------:R-:W-:Y:S01]  /*25d0*/  @!P1 IMAD.IADD R94, R94, 0x1, -R3 ;  /* 0x000000015e5e9824 */ /* 0x000fe200078e0a03 */
[C---:B------:R-:W-:Y:S01]  /*25e0*/  ISETP.GT.U32.AND P1, PT, R3.reuse, R108, PT ;  /* 0x0000006c0300720c */ /* 0x040fe20003f24070 */
[----:B------:R-:W-:Y:S02]  /*25f0*/  IMAD.MOV R15, RZ, RZ, -R15 ;  /* 0x000000ffff0f7224 */ /* 0x000fe400078e0a0f */
[--C-:B------:R-:W-:Y:S01]  /*2600*/  @!P4 IMAD.IADD R86, R86, 0x1, -R3.reuse ;  /* 0x000000015656c824 */ /* 0x100fe200078e0a03 */
[C---:B------:R-:W-:Y:S01]  /*2610*/  ISETP.GT.U32.AND P4, PT, R3.reuse, R98, PT ;  /* 0x000000620300720c */ /* 0x040fe20003f84070 */
[C---:B------:R-:W-:Y:S02]  /*2620*/  IMAD R110, R3.reuse, R15, R110 ;  /* 0x0000000f036e7224 */ /* 0x040fe400078e026e */
[--C-:B------:R-:W-:Y:S02]  /*2630*/  @!P2 IMAD.IADD R100, R100, 0x1, -R3.reuse ;  /* 0x000000016464a824 */ /* 0x100fe400078e0a03 */
[----:B------:R-:W-:Y:S01]  /*2640*/  @!P3 IMAD.IADD R96, R96, 0x1, -R3 ;  /* 0x000000016060b824 */ /* 0x000fe200078e0a03 */
[C---:B------:R-:W-:Y:S01]  /*2650*/  ISETP.GT.U32.AND P2, PT, R3.reuse, R110, PT ;  /* 0x0000006e0300720c */ /* 0x040fe20003f44070 */
[----:B------:R-:W-:Y:S01]  /*2660*/  IMAD.HI.U32 R19, R4, R104, RZ ;  /* 0x0000006804137227 */ /* 0x000fe200078e00ff */
[----:B------:R-:W-:-:S03]  /*2670*/  ISETP.GT.U32.AND P3, PT, R3, R86, PT ;  /* 0x000000560300720c */ /* 0x000fc60003f64070 */
[----:B------:R-:W-:Y:S01]  /*2680*/  @!P1 IMAD.IADD R108, R108, 0x1, -R3 ;  /* 0x000000016c6c9824 */ /* 0x000fe200078e0a03 */
[----:B------:R-:W-:Y:S01]  /*2690*/  ISETP.GT.U32.AND P1, PT, R3, R100, PT ;  /* 0x000000640300720c */ /* 0x000fe20003f24070 */
[----:B------:R-:W-:Y:S02]  /*26a0*/  IMAD.MOV R19, RZ, RZ, -R19 ;  /* 0x000000ffff137224 */ /* 0x000fe400078e0a13 */
[----:B------:R-:W-:-:S04]  /*26b0*/  IMAD.HI.U32 R11, R4, R106, RZ ;  /* 0x0000006a040b7227 */ /* 0x000fc800078e00ff */
[----:B------:R-:W-:Y:S02]  /*26c0*/  IMAD R104, R3, R19, R104 ;  /* 0x0000001303687224 */ /* 0x000fe400078e0268 */
[----:B------:R-:W-:-:S04]  /*26d0*/  IMAD.HI.U32 R19, R4, R112, RZ ;  /* 0x0000007004137227 */ /* 0x000fc800078e00ff */
[----:B------:R-:W-:Y:S02]  /*26e0*/  IMAD.MOV R11, RZ, RZ, -R11 ;  /* 0x000000ffff0b7224 */ /* 0x000fe400078e0a0b */
[----:B------:R-:W-:Y:S02]  /*26f0*/  @!P4 IMAD.IADD R98, R98, 0x1, -R3 ;  /* 0x000000016262c824 */ /* 0x000fe400078e0a03 */
[----:B------:R-:W-:Y:S02]  /*2700*/  IMAD.MOV R19, RZ, RZ, -R19 ;  /* 0x000000ffff137224 */ /* 0x000fe400078e0a13 */
[C---:B------:R-:W-:Y:S02]  /*2710*/  IMAD R106, R3.reuse, R11, R106 ;  /* 0x0000000b036a7224 */ /* 0x040fe400078e026a */
[--C-:B------:R-:W-:Y:S01]  /*2720*/  @!P2 IMAD.IADD R110, R110, 0x1, -R3.reuse ;  /* 0x000000016e6ea824 */ /* 0x100fe200078e0a03 */
[C---:B------:R-:W-:Y:S01]  /*2730*/  ISETP.GT.U32.AND P2, PT, R3.reuse, R96, PT ;  /* 0x000000600300720c */ /* 0x040fe20003f44070 */
[----:B------:R-:W-:Y:S01]  /*2740*/  @!P3 IMAD.IADD R86, R86, 0x1, -R3 ;  /* 0x000000015656b824 */ /* 0x000fe200078e0a03 */
[----:B------:R-:W-:Y:S01]  /*2750*/  ISETP.GT.U32.AND P3, PT, R3, R98, PT ;  /* 0x000000620300720c */ /* 0x000fe20003f64070 */
[----:B------:R-:W-:-:S04]  /*2760*/  IMAD.HI.U32 R11, R4, R116, RZ ;  /* 0x00000074040b7227 */ /* 0x000fc800078e00ff */
[C---:B------:R-:W-:Y:S02]  /*2770*/  IMAD R112, R3.reuse, R19, R112 ;  /* 0x0000001303707224 */ /* 0x040fe400078e0270 */
[----:B------:R-:W-:Y:S01]  /*2780*/  @!P1 IMAD.IADD R100, R100, 0x1, -R3 ;  /* 0x0000000164649824 */ /* 0x000fe200078e0a03 */
[----:B------:R-:W-:Y:S01]  /*2790*/  ISETP.GT.U32.AND P1, PT, R3, R110, PT ;  /* 0x0000006e0300720c */ /* 0x000fe20003f24070 */
[----:B------:R-:W-:Y:S02]  /*27a0*/  IMAD.MOV R19, RZ, RZ, -R11 ;  /* 0x000000ffff137224 */ /* 0x000fe400078e0a0b */
        /* <DEDUP_REMOVED lines=9> */
[----:B------:R-:W-:Y:S01]  /*2840*/  ISETP.GT.U32.AND P1, PT, R3, R124, PT ;  /* 0x0000007c0300720c */ /* 0x000fe20003f24070 */
[----:B------:R-:W-:Y:S01]  /*2850*/  IMAD R138, R9, 0x40, R95 ;  /* 0x00000040098a7824 */ /* 0x000fe200078e025f */
[C---:B------:R-:W-:Y:S01]  /*2860*/  ISETP.GT.U32.AND P0, PT, R3.reuse, R68, PT ;  /* 0x000000440300720c */ /* 0x040fe20003f04070 */
[--C-:B------:R-:W-:Y:S01]  /*2870*/  @!P6 IMAD.IADD R58, R58, 0x1, -R3.reuse ;  /* 0x000000013a3ae824 */ /* 0x100fe200078e0a03 */
[C---:B------:R-:W-:Y:S01]  /*2880*/  ISETP.GT.U32.AND P6, PT, R3.reuse, R60, PT ;  /* 0x0000003c0300720c */ /* 0x040fe20003fc4070 */
[--C-:B------:R-:W-:Y:S01]  /*2890*/  @!P5 IMAD.IADD R74, R74, 0x1, -R3.reuse ;  /* 0x000000014a4ad824 */ /* 0x100fe200078e0a03 */
[----:B------:R-:W-:Y:S01]  /*28a0*/  ISETP.GT.U32.AND P5, PT, R3, R92, PT ;  /* 0x0000005c0300720c */ /* 0x000fe20003fa4070 */
[----:B------:R-:W-:Y:S01]  /*28b0*/  @!P3 IMAD.IADD R112, R112, 0x1, -R3 ;  /* 0x000000017070b824 */ /* 0x000fe200078e0a03 */
[----:B------:R-:W-:Y:S01]  /*28c0*/  STL [R1+0x138], R138 ;  /* 0x0001388a01007387 */ /* 0x000fe20000100800 */
[----:B------:R-:W-:Y:S01]  /*28d0*/  IMAD.HI.U32 R15, R4, R122, RZ ;  /* 0x0000007a040f7227 */ /* 0x000fe200078e00ff */
[----:B------:R-:W-:-:S02]  /*28e0*/  IABS R54, R138 ;  /* 0x0000008a00367213 */ /* 0x000fc40000000000 */
[----:B------:R2:W-:Y:S01]  /*28f0*/  STL [R1+0x1c4], R206 ;  /* 0x0001c4ce01007387 */ /* 0x0005e20000100800 */
[----:B------:R-:W-:Y:S01]  /*2900*/  @!P1 IMAD.IADD R124, R124, 0x1, -R3 ;  /* 0x000000017c7c9824 */ /* 0x000fe200078e0a03 */
[C---:B------:R-:W-:Y:S01]  /*2910*/  ISETP.GT.U32.AND P1, PT, R3.reuse, R112, PT ;  /* 0x000000700300720c */ /* 0x040fe20003f24070 */
[----:B------:R-:W-:Y:S01]  /*2920*/  IMAD.MOV R15, RZ, RZ, -R15 ;  /* 0x000000ffff0f7224 */ /* 0x000fe200078e0a0f */
[----:B------:R-:W-:Y:S01]  /*2930*/  STL [R1+0x1c8], R155 ;  /* 0x0001c89b01007387 */ /* 0x000fe20000100800 */
[--C-:B------:R-:W-:Y:S01]  /*2940*/  @!P6 IMAD.IADD R60, R60, 0x1, -R3.reuse ;  /* 0x000000013c3ce824 */ /* 0x100fe200078e0a03 */
[C---:B------:R-:W-:Y:S01]  /*2950*/  ISETP.GT.U32.AND P6, PT, R3.reuse, R64, PT ;  /* 0x000000400300720c */ /* 0x040fe20003fc4070 */
[----:B------:R-:W-:Y:S01]  /*2960*/  @!P5 IMAD.IADD R92, R92, 0x1, -R3 ;  /* 0x000000015c5cd824 */ /* 0x000fe200078e0a03 */
[----:B------:R-:W-:Y:S01]  /*2970*/  ISETP.GT.U32.AND P5, PT, R3, R102, PT ;  /* 0x000000660300720c */ /* 0x000fe20003fa4070 */
[----:B------:R-:W-:-:S03]  /*2980*/  IMAD.HI.U32 R11, R4, R126, RZ ;  /* 0x0000007e040b7227 */ /* 0x000fc600078e00ff */
[C---:B------:R-:W-:Y:S01]  /*2990*/  ISETP.GT.U32.AND P4, PT, R3.reuse, R92, PT ;  /* 0x0000005c0300720c */ /* 0x040fe20003f84070 */
[C---:B------:R-:W-:Y:S02]  /*29a0*/  IMAD R122, R3.reuse, R15, R122 ;  /* 0x0000000f037a7224 */ /* 0x040fe400078e027a */
[--C-:B------:R-:W-:Y:S01]  /*29b0*/  @!P1 IMAD.IADD R112, R112, 0x1, -R3.reuse ;  /* 0x0000000170709824 */ /* 0x100fe200078e0a03 */
[C---:B------:R-:W-:Y:S01]  /*29c0*/  ISETP.GT.U32.AND P1, PT, R3.reuse, R124, PT ;  /* 0x0000007c0300720c */ /* 0x040fe20003f24070 */
[--C-:B------:R-:W-:Y:S01]  /*29d0*/  @!P0 IMAD.IADD R68, R68, 0x1, -R3.reuse ;  /* 0x0000000144448824 */ /* 0x100fe200078e0a03 */
[C---:B------:R-:W-:Y:S01]  /*29e0*/  ISETP.GT.U32.AND P0, PT, R3.reuse, R78, PT ;  /* 0x0000004e0300720c */ /* 0x040fe20003f04070 */
[--C-:B------:R-:W-:Y:S01]  /*29f0*/  @!P6 IMAD.IADD R64, R64, 0x1, -R3.reuse ;  /* 0x000000014040e824 */ /* 0x100fe200078e0a03 */
[----:B------:R-:W-:Y:S01]  /*2a00*/  ISETP.GT.U32.AND P6, PT, R3, R76, PT ;  /* 0x0000004c0300720c */ /* 0x000fe20003fc4070 */
[----:B------:R-:W-:Y:S02]  /*2a10*/  @!P5 IMAD.IADD R102, R102, 0x1, -R3 ;  /* 0x000000016666d824 */ /* 0x000fe400078e0a03 */
[----:B------:R-:W-:-:S02]  /*2a20*/  IMAD.MOV R15, RZ, RZ, -R11 ;  /* 0x000000ffff0f7224 */ /* 0x000fc400078e0a0b */
[----:B------:R-:W-:-:S04]  /*2a30*/  IMAD.HI.U32 R11, R4, R128, RZ ;  /* 0x00000080040b7227 */ /* 0x000fc800078e00ff */
[--C-:B------:R-:W-:Y:S01]  /*2a40*/  @!P1 IMAD.IADD R124, R124, 0x1, -R3.reuse ;  /* 0x000000017c7c9824 */ /* 0x100fe200078e0a03 */
[----:B------:R-:W-:Y:S01]  /*2a50*/  ISETP.GE.AND P1, PT, R206, RZ, PT ;  /* 0x000000ffce00720c */ /* 0x000fe20003f26270 */
[--C-:B------:R-:W-:Y:S01]  /*2a60*/  @!P4 IMAD.IADD R92, R92, 0x1, -R3.reuse ;  /* 0x000000015c5cc824 */ /* 0x100fe200078e0a03 */
[----:B--2---:R-:W2:Y:S01]  /*2a70*/  LDL R206, [R1+0x138] ;  /* 0x0001380001ce7983 */ /* 0x004ea20000100800 */
[----:B------:R-:W-:Y:S01]  /*2a80*/  @!P6 IMAD.IADD R76, R76, 0x1, -R3 ;  /* 0x000000014c4ce824 */ /* 0x000fe200078e0a03 */
[C---:B------:R-:W-:Y:S01]  /*2a90*/  ISETP.GT.U32.AND P6, PT, R3.reuse, R88, PT ;  /* 0x000000580300720c */ /* 0x040fe20003fc4070 */
[----:B------:R-:W-:Y:S01]  /*2aa0*/  IMAD.MOV R11, RZ, RZ, -R11 ;  /* 0x000000ffff0b7224 */ /* 0x000fe200078e0a0b */
[C---:B------:R-:W-:Y:S01]  /*2ab0*/  ISETP.GT.U32.AND P4, PT, R3.reuse, R102, PT ;  /* 0x000000660300720c */ /* 0x040fe20003f84070 */
[----:B------:R-:W-:Y:S01]  /*2ac0*/  @!P2 IMAD.IADD R96, R96, 0x1, -R3 ;  /* 0x000000016060a824 */ /* 0x000fe200078e0a03 */
[C---:B------:R-:W-:Y:S01]  /*2ad0*/  ISETP.GT.U32.AND P2, PT, R3.reuse, R114, PT ;  /* 0x000000720300720c */ /* 0x040fe20003f44070 */
[----:B------:R-:W-:-:S02]  /*2ae0*/  IMAD R128, R3, R11, R128 ;  /* 0x0000000b03807224 */ /* 0x000fc400078e0280 */
[--C-:B------:R-:W-:Y:S01]  /*2af0*/  @!P0 IMAD.IADD R78, R78, 0x1, -R3.reuse ;  /* 0x000000014e4e8824 */ /* 0x100fe200078e0a03 */
[C---:B------:R-:W-:Y:S01]  /*2b00*/  ISETP.GT.U32.AND P0, PT, R3.reuse, R90, PT ;  /* 0x0000005a0300720c */ /* 0x040fe20003f04070 */
[C---:B------:R-:W-:Y:S01]  /*2b10*/  IMAD R116, R3.reuse, R19, R116 ;  /* 0x0000001303747224 */ /* 0x040fe200078e0274 */
[C---:B------:R-:W-:Y:S01]  /*2b20*/  ISETP.GT.U32.AND P3, PT, R3.reuse, R128, PT ;  /* 0x000000800300720c */ /* 0x040fe20003f64070 */
[C---:B------:R-:W-:Y:S02]  /*2b30*/  IMAD R126, R3.reuse, R15, R126 ;  /* 0x0000000f037e7224 */ /* 0x040fe400078e027e */
[--C-:B------:R-:W-:Y:S01]  /*2b40*/  @!P6 IMAD.IADD R88, R88, 0x1, -R3.reuse ;  /* 0x000000015858e824 */ /* 0x100fe200078e0a03 */
[C---:B------:R-:W-:Y:S01]  /*2b50*/  ISETP.GT.U32.AND P6, PT, R3.reuse, R104, PT ;  /* 0x000000680300720c */ /* 0x040fe20003fc4070 */
[--C-:B------:R-:W-:Y:S01]  /*2b60*/  @!P4 IMAD.IADD R102, R102, 0x1, -R3.reuse ;  /* 0x000000016666c824 */ /* 0x100fe200078e0a03 */
[C---:B------:R-:W-:Y:S01]  /*2b70*/  ISETP.GT.U32.AND P4, PT, R3.reuse, R116, PT ;  /* 0x000000740300720c */ /* 0x040fe20003f84070 */
[----:B------:R-:W-:Y:S01]  /*2b80*/  @!P2 IMAD.IADD R114, R114, 0x1, -R3 ;  /* 0x000000017272a824 */ /* 0x000fe200078e0a03 */
[C---:B------:R-:W-:Y:S01]  /*2b90*/  ISETP.GT.U32.AND P5, PT, R3.reuse, R88, PT ;  /* 0x000000580300720c */ /* 0x040fe20003fa4070 */
[----:B------:R-:W-:Y:S01]  /*2ba0*/  IMAD.HI.U32 R13, R4, R130, RZ ;  /* 0x00000082040d7227 */ /* 0x000fe200078e00ff */
[----:B------:R-:W-:-:S03]  /*2bb0*/  ISETP.GT.U32.AND P2, PT, R3, R126, PT ;  /* 0x0000007e0300720c */ /* 0x000fc60003f44070 */
[--C-:B------:R-:W-:Y:S01]  /*2bc0*/  @!P0 IMAD.IADD R90, R90, 0x1, -R3.reuse ;  /* 0x000000015a5a8824 */ /* 0x100fe200078e0a03 */
[C---:B------:R-:W-:Y:S01]  /*2bd0*/  ISETP.GT.U32.AND P0, PT, R3.reuse, R106, PT ;  /* 0x0000006a0300720c */ /* 0x040fe20003f04070 */
[--C-:B------:R-:W-:Y:S02]  /*2be0*/  @!P3 IMAD.IADD R128, R128, 0x1, -R3.reuse ;  /* 0x000000018080b824 */ /* 0x100fe400078e0a03 */
[--C-:B------:R-:W-:Y:S01]  /*2bf0*/  @!P6 IMAD.IADD R104, R104, 0x1, -R3.reuse ;  /* 0x000000016868e824 */ /* 0x100fe200078e0a03 */
[C---:B------:R-:W-:Y:S01]  /*2c00*/  ISETP.GT.U32.AND P6, PT, R3.reuse, R90, PT ;  /* 0x0000005a0300720c */ /* 0x040fe20003fc4070 */
[--C-:B------:R-:W-:Y:S02]  /*2c10*/  @!P4 IMAD.IADD R116, R116, 0x1, -R3.reuse ;  /* 0x000000017474c824 */ /* 0x100fe400078e0a03 */
[--C-:B------:R-:W-:Y:S01]  /*2c20*/  @!P5 IMAD.IADD R88, R88, 0x1, -R3.reuse ;  /* 0x000000015858d824 */ /* 0x100fe200078e0a03 */
[C---:B------:R-:W-:Y:S01]  /*2c30*/  ISETP.GT.U32.AND P5, PT, R3.reuse, R104, PT ;  /* 0x000000680300720c */ /* 0x040fe20003fa4070 */
[----:B------:R-:W-:Y:S01]  /*2c40*/  @!P2 IMAD.IADD R126, R126, 0x1, -R3 ;  /* 0x000000017e7ea824 */ /* 0x000fe200078e0a03 */
[----:B------:R-:W-:Y:S01]  /*2c50*/  ISETP.GT.U32.AND P2, PT, R3, R116, PT ;  /* 0x000000740300720c */ /* 0x000fe20003f44070 */
[----:B------:R-:W-:-:S04]  /*2c60*/  IMAD.HI.U32 R15, R4, R132, RZ ;  /* 0x00000084040f7227 */ /* 0x000fc800078e00ff */
[----:B------:R-:W-:-:S04]  /*2c70*/  IMAD.HI.U32 R4, R4, R134, RZ ;  /* 0x0000008604047227 */ /* 0x000fc800078e00ff */
[--C-:B------:R-:W-:Y:S01]  /*2c80*/  @!P6 IMAD.IADD R90, R90, 0x1, -R3.reuse ;  /* 0x000000015a5ae824 */ /* 0x100fe200078e0a03 */
[C---:B------:R-:W-:Y:S01]  /*2c90*/  ISETP.GT.U32.AND P6, PT, R3.reuse, R108, PT ;  /* 0x0000006c0300720c */ /* 0x040fe20003fc4070 */
        /* <DEDUP_REMOVED lines=9> */
[--C-:B------:R-:W-:Y:S01]  /*2d30*/  @!P5 IMAD.IADD R120, R120, 0x1, -R3.reuse ;  /* 0x000000017878d824 */ /* 0x100fe200078e0a03 */
[----:B------:R-:W-:Y:S01]  /*2d40*/  ISETP.GT.U32.AND P5, PT, R3, R114, PT ;  /* 0x000000720300720c */ /* 0x000fe20003fa4070 */
[----:B------:R-:W-:Y:S01]  /*2d50*/  @!P2 IMAD.IADD R126, R126, 0x1, -R3 ;  /* 0x000000017e7ea824 */ /* 0x000fe200078e0a03 */
[----:B------:R-:W-:Y:S01]  /*2d60*/  ISETP.GE.AND P2, PT, R177, RZ, PT ;  /* 0x000000ffb100720c */ /* 0x000fe20003f46270 */
[----:B------:R-:W-:Y:S01]  /*2d70*/  IMAD.MOV R5, RZ, RZ, -R5 ;  /* 0x000000ffff057224 */ /* 0x000fe200078e0a05 */
[C---:B------:R-:W-:Y:S01]  /*2d80*/  ISETP.GT.U32.AND P3, PT, R3.reuse, R120, PT ;  /* 0x000000780300720c */ /* 0x040fe20003f64070 */
[----:B------:R-:W-:Y:S01]  /*2d90*/  @!P0 IMAD.IADD R106, R106, 0x1, -R3 ;  /* 0x000000016a6a8824 */ /* 0x000fe200078e0a03 */
[----:B------:R-:W-:Y:S01]  /*2da0*/  ISETP.GT.U32.AND P0, PT, R3, R94, PT ;  /* 0x0000005e0300720c */ /* 0x000fe20003f04070 */
[----:B------:R-:W-:-:S02]  /*2db0*/  IMAD R54, R7, R5, R54 ;  /* 0x0000000507367224 */ /* 0x000fc400078e0236 */
[----:B------:R-:W-:Y:S01]  /*2dc0*/  @!P1 IMAD.MOV R10, RZ, RZ, -R10 ;  /* 0x000000ffff0a9224 */ /* 0x000fe200078e0a0a */
[----:B------:R-:W-:Y:S01]  /*2dd0*/  ISETP.GE.AND P1, PT, R171, RZ, PT ;  /* 0x000000ffab00720c */ /* 0x000fe20003f26270 */
[--C-:B------:R-:W-:Y:S01]  /*2de0*/  @!P6 IMAD.IADD R118, R118, 0x1, -R3.reuse ;  /* 0x000000017676e824 */ /* 0x100fe200078e0a03 */
[----:B------:R-:W-:Y:S01]  /*2df0*/  ISETP.GT.U32.AND P6, PT, R3, R134, PT ;  /* 0x000000860300720c */ /* 0x000fe20003fc4070 */
[--C-:B------:R-:W-:Y:S01]  /*2e00*/  @!P5 IMAD.IADD R114, R114, 0x1, -R3.reuse ;  /* 0x000000017272d824 */ /* 0x100fe200078e0a03 */
[----:B------:R-:W-:Y:S01]  /*2e10*/  ISETP.GT.U32.AND P5, PT, R7, R54, PT ;  /* 0x000000360700720c */ /* 0x000fe20003fa4070 */
[----:B------:R-:W-:Y:S01]  /*2e20*/  @!P2 IMAD.MOV R14, RZ, RZ, -R14 ;  /* 0x000000ffff0ea224 */ /* 0x000fe200078e0a0e */
[----:B------:R-:W-:Y:S01]  /*2e30*/  ISETP.GE.AND P2, PT, R172, RZ, PT ;  /* 0x000000ffac00720c */ /* 0x000fe20003f46270 */
[--C-:B------:R-:W-:Y:S01]  /*2e40*/  @!P3 IMAD.IADD R120, R120, 0x1, -R3.reuse ;  /* 0x000000017878b824 */ /* 0x100fe200078e0a03 */
[C---:B------:R-:W-:Y:S01]  /*2e50*/  ISETP.GT.U32.AND P3, PT, R3.reuse, R128, PT ;  /* 0x000000800300720c */ /* 0x040fe20003f64070 */
[--C-:B------:R-:W-:Y:S01]  /*2e60*/  @!P0 IMAD.IADD R94, R94, 0x1, -R3.reuse ;  /* 0x000000015e5e8824 */ /* 0x100fe200078e0a03 */
[----:B------:R-:W-:Y:S01]  /*2e70*/  ISETP.GT.U32.AND P0, PT, R3, R106, PT ;  /* 0x0000006a0300720c */ /* 0x000fe20003f04070 */
[----:B------:R-:W-:Y:S01]  /*2e80*/  IMAD.SHL.U32 R9, R2, 0x10, RZ ;  /* 0x0000001002097824 */ /* 0x000fe200078e00ff */
[----:B------:R-:W3:Y:S01]  /*2e90*/  LDC.64 R4, c[0x0][0x230] ;  /* 0x00008c00ff047b82 */ /* 0x000ee20000000a00 */
[----:B------:R-:W-:Y:S01]  /*2ea0*/  @!P1 IMAD.MOV R26, RZ, RZ, -R26 ;  /* 0x000000ffff1a9224 */ /* 0x000fe200078e0a1a */
[----:B------:R-:W-:Y:S01]  /*2eb0*/  ISETP.GE.AND P1, PT, R166, RZ, PT ;  /* 0x000000ffa600720c */ /* 0x000fe20003f26270 */
[----:B------:R-:W-:Y:S01]  /*2ec0*/  @!P6 IMAD.IADD R134, R134, 0x1, -R3 ;  /* 0x000000018686e824 */ /* 0x000fe200078e0a03 */
[----:B------:R-:W-:Y:S01]  /*2ed0*/  LOP3.LUT R9, R9, 0x70, RZ, 0xc0, !PT ;  /* 0x0000007009097812 */ /* 0x000fe200078ec0ff */
[----:B------:R-:W-:-:S02]  /*2ee0*/  @!P5 IMAD.IADD R54, R54, 0x1, -R7 ;  /* 0x000000013636d824 */ /* 0x000fc400078e0a07 */
[----:B------:R-:W-:Y:S01]  /*2ef0*/  @!P2 IMAD.MOV R24, RZ, RZ, -R24 ;  /* 0x000000ffff18a224 */ /* 0x000fe200078e0a18 */
[----:B------:R-:W-:Y:S01]  /*2f00*/  ISETP.GT.U32.AND P5, PT, R3, R134, PT ;  /* 0x000000860300720c */ /* 0x000fe20003fa4070 */
[----:B------:R-:W-:Y:S01]  /*2f10*/  @!P3 IMAD.IADD R128, R128, 0x1, -R3 ;  /* 0x000000018080b824 */ /* 0x000fe200078e0a03 */
[----:B------:R-:W-:Y:S01]  /*2f20*/  ISETP.GE.AND P3, PT, R178, RZ, PT ;  /* 0x000000ffb200720c */ /* 0x000fe20003f66270 */
[----:B------:R-:W-:Y:S01]  /*2f30*/  IMAD.MOV R13, RZ, RZ, -R13 ;  /* 0x000000ffff0d7224 */ /* 0x000fe200078e0a0d */
[----:B------:R-:W-:Y:S01]  /*2f40*/  ISETP.GE.AND P2, PT, R167, RZ, PT ;  /* 0x000000ffa700720c */ /* 0x000fe20003f46270 */
[----:B------:R-:W-:Y:S01]  /*2f50*/  @!P0 IMAD.IADD R106, R106, 0x1, -R3 ;  /* 0x000000016a6a8824 */ /* 0x000fe200078e0a03 */
[C---:B------:R-:W-:Y:S01]  /*2f60*/  ISETP.GT.U32.AND P0, PT, R3.reuse, R122, PT ;  /* 0x0000007a0300720c */ /* 0x040fe20003f04070 */
[----:B------:R-:W-:Y:S02]  /*2f70*/  IMAD R130, R3, R13, R130 ;  /* 0x0000000d03827224 */ /* 0x000fe400078e0282 */
[----:B------:R-:W-:-:S02]  /*2f80*/  IMAD.SHL.U32 R138, R2, 0x200, RZ ;  /* 0x00000200028a7824 */ /* 0x000fc400078e00ff */
[----:B------:R-:W-:Y:S01]  /*2f90*/  IMAD.IADD R2, R9, 0x1, R6 ;  /* 0x0000000109027824 */ /* 0x000fe200078e0206 */
[----:B------:R-:W-:Y:S01]  /*2fa0*/  ISETP.GT.U32.AND P4, PT, R3, R130, PT ;  /* 0x000000820300720c */ /* 0x000fe20003f84070 */
[----:B------:R-:W-:Y:S01]  /*2fb0*/  @!P5 IMAD.IADD R134, R134, 0x1, -R3 ;  /* 0x000000018686d824 */ /* 0x000fe200078e0a03 */
[----:B------:R-:W-:Y:S01]  /*2fc0*/  ISETP.GE.AND P5, PT, R176, RZ, PT ;  /* 0x000000ffb000720c */ /* 0x000fe20003fa6270 */
[----:B------:R-:W-:Y:S01]  /*2fd0*/  @!P3 IMAD.MOV R12, RZ, RZ, -R12 ;  /* 0x000000ffff0cb224 */ /* 0x000fe200078e0a0c */
[----:B------:R-:W-:Y:S01]  /*2fe0*/  ISETP.GE.AND P3, PT, R173, RZ, PT ;  /* 0x000000ffad00720c */ /* 0x000fe20003f66270 */
[----:B------:R-:W-:Y:S01]  /*2ff0*/  @!P2 IMAD.MOV R34, RZ, RZ, -R34 ;  /* 0x000000ffff22a224 */ /* 0x000fe200078e0a22 */
[----:B------:R-:W-:Y:S01]  /*3000*/  ISETP.GE.AND P2, PT, R162, RZ, PT ;  /* 0x000000ffa200720c */ /* 0x000fe20003f46270 */
[----:B------:R-:W-:Y:S01]  /*3010*/  IMAD.MOV.U32 R9, RZ, RZ, R42 ;  /* 0x000000ffff097224 */ /* 0x000fe200078e002a */
[----:B------:R-:W-:Y:S01]  /*3020*/  LOP3.LUT R203, R0, 0x4, RZ, 0xfc, !PT ;  /* 0x0000000400cb7812 */ /* 0x000fe200078efcff */
[----:B------:R-:W-:Y:S01]  /*3030*/  IMAD.MOV R15, RZ, RZ, -R15 ;  /* 0x000000ffff0f7224 */ /* 0x000fe200078e0a0f */
[----:B------:R-:W-:Y:S01]  /*3040*/  LOP3.LUT R205, R205, 0x4000, R138, 0xf8, !PT ;  /* 0x00004000cdcd7812 */ /* 0x000fe200078ef88a */
[----:B------:R-:W-:Y:S01]  /*3050*/  @!P1 IMAD.MOV R36, RZ, RZ, -R36 ;  /* 0x000000ffff249224 */ /* 0x000fe200078e0a24 */
[----:B------:R-:W-:Y:S01]  /*3060*/  ISETP.GE.AND P1, PT, R161, RZ, PT ;  /* 0x000000ffa100720c */ /* 0x000fe20003f26270 */
[----:B------:R-:W-:-:S02]  /*3070*/  IMAD R132, R3, R15, R132 ;  /* 0x0000000f03847224 */ /* 0x000fc400078e0284 */
[----:B------:R-:W-:Y:S02]  /*3080*/  IMAD.MOV.U32 R33, RZ, RZ, R44 ;  /* 0x000000ffff217224 */ /* 0x000fe400078e002c */
[----:B------:R-:W-:Y:S01]  /*3090*/  @!P3 IMAD.MOV R22, RZ, RZ, -R22 ;  /* 0x000000ffff16b224 */ /* 0x000fe200078e0a16 */
[----:B------:R-:W-:Y:S01]  /*30a0*/  ISETP.GE.AND P3, PT, R168, RZ, PT ;  /* 0x000000ffa800720c */ /* 0x000fe20003f66270 */
[----:B------:R-:W-:Y:S01]  /*30b0*/  @!P0 IMAD.IADD R122, R122, 0x1, -R3 ;  /* 0x000000017a7a8824 */ /* 0x000fe200078e0a03 */
[----:B------:R-:W-:Y:S01]  /*30c0*/  ISETP.GT.U32.AND P0, PT, R3, R132, PT ;  /* 0x000000840300720c */ /* 0x000fe20003f04070 */
[----:B------:R-:W-:Y:S01]  /*30d0*/  @!P5 IMAD.MOV R16, RZ, RZ, -R16 ;  /* 0x000000ffff10d224 */ /* 0x000fe200078e0a10 */
[----:B------:R-:W-:Y:S01]  /*30e0*/  ISETP.GE.AND P5, PT, R170, RZ, PT ;  /* 0x000000ffaa00720c */ /* 0x000fe20003fa6270 */
[----:B------:R-:W-:Y:S01]  /*30f0*/  @!P2 IMAD.MOV R33, RZ, RZ, -R33 ;  /* 0x000000ffff21a224 */ /* 0x000fe200078e0a21 */
[----:B------:R-:W-:Y:S01]  /*3100*/  ISETP.GE.AND P2, PT, R157, RZ, PT ;  /* 0x000000ff9d00720c */ /* 0x000fe20003f46270 */
[----:B------:R-:W-:-:S02]  /*3110*/  IMAD.MOV.U32 R11, RZ, RZ, R46 ;  /* 0x000000ffff0b7224 */ /* 0x000fc400078e002e */
[----:B------:R-:W-:Y:S02]  /*3120*/  IMAD.MOV.U32 R15, RZ, RZ, R52 ;  /* 0x000000ffff0f7224 */ /* 0x000fe400078e0034 */
[----:B------:R-:W-:Y:S01]  /*3130*/  @!P4 IMAD.IADD R130, R130, 0x1, -R3 ;  /* 0x000000018282c824 */ /* 0x000fe200078e0a03 */
[----:B------:R-:W-:Y:S01]  /*3140*/  ISETP.GT.U32.AND P4, PT, R3, R122, PT ;  /* 0x0000007a0300720c */ /* 0x000fe20003f84070 */
[----:B------:R-:W-:Y:S01]  /*3150*/  @!P3 IMAD.MOV R32, RZ, RZ, -R32 ;  /* 0x000000ffff20b224 */ /* 0x000fe200078e0a20 */
[----:B------:R-:W-:Y:S01]  /*3160*/  ISETP.GE.AND P3, PT, R163, RZ, PT ;  /* 0x000000ffa300720c */ /* 0x000fe20003f66270 */
[----:B------:R-:W-:Y:S01]  /*3170*/  @!P1 IMAD.MOV R11, RZ, RZ, -R11 ;  /* 0x000000ffff0b9224 */ /* 0x000fe200078e0a0b */
[----:B------:R-:W-:Y:S01]  /*3180*/  ISETP.GE.AND P1, PT, R156, RZ, PT ;  /* 0x000000ff9c00720c */ /* 0x000fe20003f26270 */
[--C-:B------:R-:W-:Y:S01]  /*3190*/  @!P0 IMAD.IADD R132, R132, 0x1, -R3.reuse ;  /* 0x0000000184848824 */ /* 0x100fe200078e0a03 */
[----:B------:R-:W-:Y:S01]  /*31a0*/  ISETP.GT.U32.AND P0, PT, R3, R118, PT ;  /* 0x000000760300720c */ /* 0x000fe20003f04070 */
[----:B------:R-:W-:Y:S01]  /*31b0*/  @!P5 IMAD.MOV R28, RZ, RZ, -R28 ;  /* 0x000000ffff1cd224 */ /* 0x000fe200078e0a1c */
[----:B------:R-:W-:Y:S01]  /*31c0*/  ISETP.GE.AND P5, PT, R165, RZ, PT ;  /* 0x000000ffa500720c */ /* 0x000fe20003fa6270 */
[----:B------:R-:W-:Y:S01]  /*31d0*/  @!P2 IMAD.MOV R56, RZ, RZ, -R56 ;  /* 0x000000ffff38a224 */ /* 0x000fe200078e0a38 */
[----:B------:R-:W-:Y:S01]  /*31e0*/  ISETP.GE.AND P2, PT, R150, RZ, PT ;  /* 0x000000ff9600720c */ /* 0x000fe20003f46270 */
[----:B------:R-:W-:Y:S01]  /*31f0*/  IMAD.MOV.U32 R37, RZ, RZ, R38 ;  /* 0x000000ffff257224 */ /* 0x000fe200078e0026 */
[C---:B------:R-:W-:Y:S01]  /*3200*/  ISETP.GT.U32.AND P6, PT, R3.reuse, R130, PT ;  /* 0x000000820300720c */ /* 0x040fe20003fc4070 */
[----:B------:R-:W-:Y:S01]  /*3210*/  @!P4 IMAD.IADD R122, R122, 0x1, -R3 ;  /* 0x000000017a7ac824 */ /* 0x000fe200078e0a03 */
[----:B------:R-:W-:Y:S01]  /*3220*/  ISETP.GT.U32.AND P4, PT, R3, R132, PT ;  /* 0x000000840300720c */ /* 0x000fe20003f84070 */
[----:B------:R-:W-:Y:S01]  /*3230*/  @!P3 IMAD.MOV R9, RZ, RZ, -R9 ;  /* 0x000000ffff09b224 */ /* 0x000fe200078e0a09 */
[----:B------:R-:W-:Y:S01]  /*3240*/  ISETP.GE.AND P3, PT, R158, RZ, PT ;  /* 0x000000ff9e00720c */ /* 0x000fe20003f66270 */
[----:B------:R-:W-:Y:S01]  /*3250*/  @!P1 IMAD.MOV R58, RZ, RZ, -R58 ;  /* 0x000000ffff3a9224 */ /* 0x000fe200078e0a3a */
[----:B------:R-:W-:Y:S01]  /*3260*/  ISETP.GE.AND P1, PT, R149, RZ, PT ;  /* 0x000000ff9500720c */ /* 0x000fe20003f26270 */
[----:B------:R-:W-:-:S02]  /*3270*/  IMAD.MOV.U32 R13, RZ, RZ, R48 ;  /* 0x000000ffff0d7224 */ /* 0x000fc400078e0030 */
[----:B------:R-:W-:Y:S01]  /*3280*/  @!P5 IMAD.MOV R37, RZ, RZ, -R37 ;  /* 0x000000ffff25d224 */ /* 0x000fe200078e0a25 */
[----:B------:R-:W-:Y:S01]  /*3290*/  ISETP.GE.AND P5, PT, R160, RZ, PT ;  /* 0x000000ffa000720c */ /* 0x000fe20003fa6270 */
[----:B------:R-:W-:Y:S01]  /*32a0*/  @!P2 IMAD.MOV R66, RZ, RZ, -R66 ;  /* 0x000000ffff42a224 */ /* 0x000fe200078e0a42 */
[----:B------:R-:W-:Y:S01]  /*32b0*/  ISETP.GE.AND P2, PT, R145, RZ, PT ;  /* 0x000000ff9100720c */ /* 0x000fe20003f46270 */
[--C-:B------:R-:W-:Y:S01]  /*32c0*/  @!P0 IMAD.IADD R118, R118, 0x1, -R3.reuse ;  /* 0x0000000176768824 */ /* 0x100fe200078e0a03 */
[----:B------:R-:W-:Y:S01]  /*32d0*/  ISETP.GT.U32.AND P0, PT, R7, R54, PT ;  /* 0x000000360700720c */ /* 0x000fe20003f04070 */
[----:B------:R-:W-:Y:S01]  /*32e0*/  @!P4 IMAD.IADD R132, R132, 0x1, -R3 ;  /* 0x000000018484c824 */ /* 0x000fe200078e0a03 */
[----:B------:R-:W-:Y:S01]  /*32f0*/  ISETP.GE.AND P4, PT, R179, RZ, PT ;  /* 0x000000ffb300720c */ /* 0x000fe20003f86270 */
[----:B------:R-:W-:Y:S01]  /*3300*/  @!P3 IMAD.MOV R15, RZ, RZ, -R15 ;  /* 0x000000ffff0fb224 */ /* 0x000fe200078e0a0f */
[----:B------:R-:W-:Y:S01]  /*3310*/  ISETP.GE.AND P3, PT, R151, RZ, PT ;  /* 0x000000ff9700720c */ /* 0x000fe20003f66270 */
[----:B------:R-:W-:Y:S01]  /*3320*/  @!P1 IMAD.MOV R68, RZ, RZ, -R68 ;  /* 0x000000ffff449224 */ /* 0x000fe200078e0a44 */
[----:B------:R-:W-:Y:S01]  /*3330*/  ISETP.GE.AND P1, PT, R144, RZ, PT ;  /* 0x000000ff9000720c */ /* 0x000fe20003f26270 */
[----:B-1----:R-:W-:-:S02]  /*3340*/  IMAD R212, R0, R234, RZ ;  /* 0x000000ea00d47224 */ /* 0x002fc400078e02ff */
[----:B------:R-:W-:Y:S01]  /*3350*/  @!P5 IMAD.MOV R13, RZ, RZ, -R13 ;  /* 0x000000ffff0dd224 */ /* 0x000fe200078e0a0d */
[----:B------:R-:W-:Y:S01]  /*3360*/  ISETP.GE.AND P5, PT, R153, RZ, PT ;  /* 0x000000ff9900720c */ /* 0x000fe20003fa6270 */
[----:B------:R-:W-:Y:S01]  /*3370*/  @!P2 IMAD.MOV R76, RZ, RZ, -R76 ;  /* 0x000000ffff4ca224 */ /* 0x000fe200078e0a4c */
[----:B------:R-:W-:Y:S01]  /*3380*/  ISETP.GE.AND P2, PT, R141, RZ, PT ;  /* 0x000000ff8d00720c */ /* 0x000fe20003f46270 */
[----:B------:R-:W-:Y:S01]  /*3390*/  @!P0 IMAD.IADD R54, R54, 0x1, -R7 ;  /* 0x0000000136368824 */ /* 0x000fe200078e0a07 */
[----:B------:R-:W-:Y:S01]  /*33a0*/  ISETP.NE.AND P0, PT, R155, RZ, PT ;  /* 0x000000ff9b00720c */ /* 0x000fe20003f05270 */
[----:B------:R-:W-:Y:S01]  /*33b0*/  @!P4 IMAD.MOV R8, RZ, RZ, -R8 ;  /* 0x000000ffff08c224 */ /* 0x000fe200078e0a08 */
[----:B------:R-:W-:Y:S01]  /*33c0*/  ISETP.GE.AND P4, PT, R174, RZ, PT ;  /* 0x000000ffae00720c */ /* 0x000fe20003f86270 */
[----:B------:R-:W-:Y:S01]  /*33d0*/  @!P3 IMAD.MOV R64, RZ, RZ, -R64 ;  /* 0x000000ffff40b224 */ /* 0x000fe200078e0a40 */
[----:B------:R-:W-:Y:S01]  /*33e0*/  ISETP.GE.AND P3, PT, R146, RZ, PT ;  /* 0x000000ff9200720c */ /* 0x000fe20003f66270 */
[----:B------:R-:W-:Y:S01]  /*33f0*/  @!P1 IMAD.MOV R78, RZ, RZ, -R78 ;  /* 0x000000ffff4e9224 */ /* 0x000fe200078e0a4e */
[----:B------:R-:W-:Y:S01]  /*3400*/  ISETP.GE.AND P1, PT, R93, RZ, PT ;  /* 0x000000ff5d00720c */ /* 0x000fe20003f26270 */
[----:B------:R-:W-:Y:S01]  /*3410*/  IMAD.MOV.U32 R7, RZ, RZ, R40 ;  /* 0x000000ffff077224 */ /* 0x000fe200078e0028 */
[----:B------:R-:W-:Y:S01]  /*3420*/  LOP3.LUT R93, R0, 0x2, RZ, 0xfc, !PT ;  /* 0x00000002005d7812 */ /* 0x000fe200078efcff */
        /* <DEDUP_REMOVED lines=9> */
[----:B------:R-:W-:Y:S01]  /*34c0*/  @!P1 IMAD.MOV R86, RZ, RZ, -R86 ;  /* 0x000000ffff569224 */ /* 0x000fe200078e0a56 */
[----:B------:R-:W-:Y:S01]  /*34d0*/  ISETP.GE.AND P1, PT, R135, RZ, PT ;  /* 0x000000ff8700720c */ /* 0x000fe20003f26270 */
[C---:B------:R-:W-:Y:S02]  /*34e0*/  IMAD R210, R234.reuse, 0x2, R212 ;  /* 0x00000002ead27824 */ /* 0x040fe400078e02d4 */
[----:B------:R-:W-:Y:S01]  /*34f0*/  @!P5 IMAD.MOV R70, RZ, RZ, -R70 ;  /* 0x000000ffff46d224 */ /* 0x000fe200078e0a46 */
[----:B------:R-:W-:Y:S01]  /*3500*/  ISETP.GE.AND P5, PT, R143, RZ, PT ;  /* 0x000000ff8f00720c */ /* 0x000fe20003fa6270 */
[----:B------:R-:W-:Y:S01]  /*3510*/  @!P2 IMAD.MOV R90, RZ, RZ, -R90 ;  /* 0x000000ffff5aa224 */ /* 0x000fe200078e0a5a */
[----:B------:R-:W-:Y:S01]  /*3520*/  ISETP.GE.AND P2, PT, R129, RZ, PT ;  /* 0x000000ff8100720c */ /* 0x000fe20003f46270 */
[----:B------:R-:W-:-:S02]  /*3530*/  IMAD R209, R234, 0x2, R210 ;  /* 0x00000002ead17824 */ /* 0x000fc400078e02d2 */
[----:B------:R-:W-:Y:S01]  /*3540*/  @!P4 IMAD.MOV R30, RZ, RZ, -R30 ;  /* 0x000000ffff1ec224 */ /* 0x000fe200078e0a1e */
[----:B------:R-:W-:Y:S01]  /*3550*/  ISETP.GE.AND P4, PT, R164, RZ, PT ;  /* 0x000000ffa400720c */ /* 0x000fe20003f86270 */
[----:B------:R-:W-:Y:S01]  /*3560*/  @!P3 IMAD.MOV R82, RZ, RZ, -R82 ;  /* 0x000000ffff52b224 */ /* 0x000fe200078e0a52 */
[----:B------:R-:W-:Y:S01]  /*3570*/  ISETP.GE.AND P3, PT, R139, RZ, PT ;  /* 0x000000ff8b00720c */ /* 0x000fe20003f66270 */
[----:B------:R-:W-:Y:S01]  /*3580*/  @!P1 IMAD.MOV R94, RZ, RZ, -R94 ;  /* 0x000000ffff5e9224 */ /* 0x000fe200078e0a5e */
[----:B------:R-:W-:Y:S01]  /*3590*/  ISETP.GE.AND P1, PT, R127, RZ, PT ;  /* 0x000000ff7f00720c */ /* 0x000fe20003f26270 */
[----:B------:R-:W-:Y:S01]  /*35a0*/  @!P6 IMAD.IADD R130, R130, 0x1, -R3 ;  /* 0x000000018282e824 */ /* 0x000fe200078e0a03 */
[----:B------:R-:W-:Y:S01]  /*35b0*/  ISETP.GE.AND P6, PT, R175, RZ, PT ;  /* 0x000000ffaf00720c */ /* 0x000fe20003fc6270 */
        /* <DEDUP_REMOVED lines=36> */
[----:B------:R-:W-:-:S02]  /*3800*/  IMAD R226, R234, 0x2, R227 ;  /* 0x00000002eae27824 */ /* 0x000fc400078e02e3 */
[----:B---3--:R-:W-:Y:S02]  /*3810*/  VIADD R6, R4, 0x3f ;  /* 0x0000003f04067836 */ /* 0x008fe40000000000 */
[----:B------:R-:W-:Y:S01]  /*3820*/  @!P5 IMAD.MOV R104, RZ, RZ, -R104 ;  /* 0x000000ffff68d224 */ /* 0x000fe200078e0a68 */
[----:B------:R-:W-:Y:S01]  /*3830*/  ISETP.GE.AND P5, PT, R117, RZ, PT ;  /* 0x000000ff7500720c */ /* 0x000fe20003fa6270 */
[----:B------:R-:W-:Y:S02]  /*3840*/  IMAD R225, R234, 0x2, R226 ;  /* 0x00000002eae17824 */ /* 0x000fe400078e02e2 */
[----:B------:R-:W-:Y:S01]  /*3850*/  @!P2 IMAD.MOV R118, RZ, RZ, -R118 ;  /* 0x000000ffff76a224 */ /* 0x000fe200078e0a76 */
[----:B------:R-:W-:Y:S01]  /*3860*/  ISETP.GE.AND P2, PT, R99, RZ, PT ;  /* 0x000000ff6300720c */ /* 0x000fe20003f46270 */
[----:B------:R-:W-:Y:S01]  /*3870*/  @!P3 IMAD.MOV R112, RZ, RZ, -R112 ;  /* 0x000000ffff70b224 */ /* 0x000fe200078e0a70 */
[----:B------:R-:W-:Y:S01]  /*3880*/  ISETP.GE.AND P3, PT, R109, RZ, PT ;  /* 0x000000ff6d00720c */ /* 0x000fe20003f66270 */
[----:B------:R-:W-:Y:S01]  /*3890*/  @!P4 IMAD.MOV R72, RZ, RZ, -R72 ;  /* 0x000000ffff48c224 */ /* 0x000fe200078e0a48 */
[----:B------:R-:W-:Y:S01]  /*38a0*/  ISETP.GT.AND P4, PT, R6, 0x3f, PT ;  /* 0x0000003f0600780c */ /* 0x000fe20003f84270 */
[----:B------:R-:W-:-:S02]  /*38b0*/  IMAD R224, R234, 0x2, R225 ;  /* 0x00000002eae07824 */ /* 0x000fc400078e02e1 */
[----:B------:R-:W-:Y:S01]  /*38c0*/  @!P1 IMAD.MOV R124, RZ, RZ, -R124 ;  /* 0x000000ffff7c9224 */ /* 0x000fe200078e0a7c */
[----:B------:R-:W-:Y:S01]  /*38d0*/  ISETP.GE.AND P1, PT, R97, RZ, PT ;  /* 0x000000ff6100720c */ /* 0x000fe20003f26270 */
[----:B------:R-:W-:Y:S01]  /*38e0*/  @!P6 IMAD.MOV R126, RZ, RZ, -R126 ;  /* 0x000000ffff7ee224 */ /* 0x000fe200078e0a7e */
[----:B------:R-:W-:Y:S01]  /*38f0*/  ISETP.GE.AND P6, PT, R91, RZ, PT ;  /* 0x000000ff5b00720c */ /* 0x000fe20003fc6270 */
[C---:B------:R-:W-:Y:S01]  /*3900*/  IMAD R223, R234.reuse, 0x2, R224 ;  /* 0x00000002eadf7824 */ /* 0x040fe200078e02e0 */
[----:B------:R-:W-:Y:S01]  /*3910*/  SEL R3, RZ, 0x4, !P4 ;  /* 0x00000004ff037807 */ /* 0x000fe20006000000 */
[----:B------:R-:W-:Y:S01]  /*3920*/  @!P5 IMAD.MOV R114, RZ, RZ, -R114 ;  /* 0x000000ffff72d224 */ /* 0x000fe200078e0a72 */
[----:B------:R-:W-:Y:S01]  /*3930*/  ISETP.GE.AND P4, PT, R93, R4, PT ;  /* 0x000000045d00720c */ /* 0x000fe20003f86270 */
[----:B------:R-:W-:Y:S01]  /*3940*/  @!P3 IMAD.MOV R122, RZ, RZ, -R122 ;  /* 0x000000ffff7ab224 */ /* 0x000fe200078e0a7a */
[----:B------:R-:W-:Y:S01]  /*3950*/  ISETP.GE.AND P3, PT, R101, RZ, PT ;  /* 0x000000ff6500720c */ /* 0x000fe20003f66270 */
[----:B------:R-:W-:Y:S01]  /*3960*/  IMAD R221, R234, 0x2, R223 ;  /* 0x00000002eadd7824 */ /* 0x000fe200078e02df */
[----:B------:R-:W-:Y:S01]  /*3970*/  SEL R25, R232, R58, !P0 ;  /* 0x0000003ae8197207 */ /* 0x000fe20004000000 */
[----:B------:R-:W-:Y:S01]  /*3980*/  @!P2 IMAD.MOV R130, RZ, RZ, -R130 ;  /* 0x000000ffff82a224 */ /* 0x000fe200078e0a82 */
[----:B------:R-:W-:Y:S01]  /*3990*/  SEL R58, R3, RZ, !P4 ;  /* 0x000000ff033a7207 */ /* 0x000fe20006000000 */
[----:B------:R-:W-:Y:S01]  /*39a0*/  IMAD R55, R234, 0x2, R221 ;  /* 0x00000002ea377824 */ /* 0x000fe200078e02dd */
[----:B------:R-:W-:-:S07]  /*39b0*/  ISETP.GE.AND P5, PT, R0, R4, PT ;  /* 0x000000040000720c */ /* 0x000fce0003fa6270 */
[----:B------:R-:W-:Y:S01]  /*39c0*/  @!P3 IMAD.MOV R128, RZ, RZ, -R128 ;  /* 0x000000ffff80b224 */ /* 0x000fe200078e0a80 */
[----:B------:R-:W-:Y:S02]  /*39d0*/  ISETP.GE.AND P3, PT, R89, RZ, PT ;  /* 0x000000ff5900720c */ /* 0x000fe40003f66270 */
[----:B------:R-:W-:Y:S02]  /*39e0*/  ISETP.NE.AND P2, PT, R154, RZ, PT ;  /* 0x000000ff9a00720c */ /* 0x000fe40003f45270 */
[----:B------:R-:W-:Y:S01]  /*39f0*/  SEL R44, R232, R26, !P0 ;  /* 0x0000001ae82c7207 */ /* 0x000fe20004000000 */
[----:B------:R-:W-:Y:S01]  /*3a00*/  @!P1 IMAD.MOV R132, RZ, RZ, -R132 ;  /* 0x000000ffff849224 */ /* 0x000fe200078e0a84 */
[----:B------:R-:W-:Y:S02]  /*3a10*/  SEL R57, R3, RZ, !P5 ;  /* 0x000000ff03397207 */ /* 0x000fe40006800000 */
[----:B--2---:R-:W-:Y:S02]  /*3a20*/  ISETP.GE.AND P4, PT, R206, RZ, PT ;  /* 0x000000ffce00720c */ /* 0x004fe40003f86270 */
[----:B------:R-:W-:-:S03]  /*3a30*/  SEL R26, R232, R56, !P0 ;  /* 0x00000038e81a7207 */ /* 0x000fc60004000000 */
[----:B------:R-:W-:Y:S02]  /*3a40*/  @!P3 IMAD.MOV R134, RZ, RZ, -R134 ;  /* 0x000000ffff86b224 */ /* 0x000fe400078e0a86 */
[----:B------:R-:W-:Y:S01]  /*3a50*/  IMAD R56, R234, 0x2, R55 ;  /* 0x00000002ea387824 */ /* 0x000fe200078e0237 */
[C---:B------:R-:W-:Y:S01]  /*3a60*/  SEL R46, R232.reuse, R22, !P0 ;  /* 0x00000016e82e7207 */ /* 0x040fe20004000000 */
[----:B------:R-:W-:Y:S01]  /*3a70*/  @!P6 IMAD.MOV R136, RZ, RZ, -R136 ;  /* 0x000000ffff88e224 */ /* 0x000fe200078e0a88 */
[C---:B------:R-:W-:Y:S02]  /*3a80*/  SEL R43, R232.reuse, R28, !P0 ;  /* 0x0000001ce82b7207 */ /* 0x040fe40004000000 */
[C---:B------:R-:W-:Y:S02]  /*3a90*/  SEL R42, R232.reuse, R30, !P0 ;  /* 0x0000001ee82a7207 */ /* 0x040fe40004000000 */
[C---:B------:R-:W-:Y:S02]  /*3aa0*/  SEL R41, R232.reuse, R32, !P0 ;  /* 0x00000020e8297207 */ /* 0x040fe40004000000 */
[----:B------:R-:W-:-:S02]  /*3ab0*/  SEL R40, R232, R34, !P0 ;  /* 0x00000022e8287207 */ /* 0x000fc40004000000 */
[C---:B------:R-:W-:Y:S02]  /*3ac0*/  SEL R38, R232.reuse, R36, !P0 ;  /* 0x00000024e8267207 */ /* 0x040fe40004000000 */
[----:B------:R-:W-:Y:S01]  /*3ad0*/  SEL R22, R232, R62, !P0 ;  /* 0x0000003ee8167207 */ /* 0x000fe20004000000 */
[----:B------:R-:W-:Y:S01]  /*3ae0*/  IMAD.MOV.U32 R62, RZ, RZ, R54 ;  /* 0x000000ffff3e7224 */ /* 0x000fe200078e0036 */
[----:B------:R-:W-:Y:S01]  /*3af0*/  ISETP.NE.U32.AND P1, PT, R57, RZ, PT ;  /* 0x000000ff3900720c */ /* 0x000fe20003f25070 */
[----:B------:R-:W-:Y:S01]  /*3b00*/  IMAD R57, R234, 0x2, R56 ;  /* 0x00000002ea397824 */ /* 0x000fe200078e0238 */
[C---:B------:R-:W-:Y:S02]  /*3b10*/  SEL R53, R232.reuse, R10, !P0 ;  /* 0x0000000ae8357207 */ /* 0x040fe40004000000 */
[C---:B------:R-:W-:Y:S02]  /*3b20*/  SEL R52, R232.reuse, R8, !P0 ;  /* 0x00000008e8347207 */ /* 0x040fe40004000000 */
[----:B------:R-:W-:-:S02]  /*3b30*/  SEL R51, R232, R12, !P0 ;  /* 0x0000000ce8337207 */ /* 0x000fc40004000000 */
[C---:B------:R-:W-:Y:S02]  /*3b40*/  SEL R50, R232.reuse, R14, !P0 ;  /* 0x0000000ee8327207 */ /* 0x040fe40004000000 */
[C---:B------:R-:W-:Y:S02]  /*3b50*/  SEL R49, R232.reuse, R16, !P0 ;  /* 0x00000010e8317207 */ /* 0x040fe40004000000 */
[C---:B------:R-:W-:Y:S02]  /*3b60*/  SEL R48, R232.reuse, R18, !P0 ;  /* 0x00000012e8307207 */ /* 0x040fe40004000000 */
        /* <DEDUP_REMOVED lines=47> */
[----:B------:R-:W-:Y:S01]  /*3e60*/  SEL R232, R232, R136, !P0 ;  /* 0x00000088e8e87207 */ /* 0x000fe20004000000 */
[----:B------:R-:W-:Y:S01]  /*3e70*/  @!P4 IMAD.MOV R62, RZ, RZ, -R62 ;  /* 0x000000ffff3ec224 */ /* 0x000fe200078e0a3e */
[----:B------:R-:W-:Y:S01]  /*3e80*/  ISETP.NE.U32.AND P0, PT, R58, RZ, PT ;  /* 0x000000ff3a00720c */ /* 0x000fe20003f05070 */
[----:B------:R-:W-:Y:S01]  /*3e90*/  IMAD R58, R234, 0x2, R57 ;  /* 0x00000002ea3a7824 */ /* 0x000fe200078e0239 */
[----:B------:R-:W-:Y:S02]  /*3ea0*/  LOP3.LUT R91, R0, 0x20, RZ, 0xfc, !PT ;  /* 0x00000020005b7812 */ /* 0x000fe400078efcff */
[----:B------:R-:W-:Y:S01]  /*3eb0*/  @!P2 LOP3.LUT R62, RZ, R154, RZ, 0x33, !PT ;  /* 0x0000009aff3ea212 */ /* 0x000fe200078e33ff */
[----:B------:R-:W-:Y:S01]  /*3ec0*/  IMAD R54, R234, 0x2, R58 ;  /* 0x00000002ea367824 */ /* 0x000fe200078e023a */
[----:B------:R-:W-:-:S03]  /*3ed0*/  ISETP.GE.AND P5, PT, R91, R4, PT ;  /* 0x000000045b00720c */ /* 0x000fc60003fa6270 */
[----:B------:R-:W-:Y:S01]  /*3ee0*/  IMAD R5, R62, R5, RZ ;  /* 0x000000053e057224 */ /* 0x000fe200078e02ff */
[----:B------:R-:W-:Y:S01]  /*3ef0*/  SEL R60, R3, RZ, !P5 ;  /* 0x000000ff033c7207 */ /* 0x000fe20006800000 */
[----:B------:R-:W-:Y:S01]  /*3f00*/  IMAD R59, R234, 0x2, R54 ;  /* 0x00000002ea3b7824 */ /* 0x000fe200078e0236 */
[----:B------:R-:W-:Y:S01]  /*3f10*/  LOP3.LUT R89, R0, 0x22, RZ, 0xfc, !PT ;  /* 0x0000002200597812 */ /* 0x000fe200078efcff */
[----:B------:R-:W-:Y:S01]  /*3f20*/  IMAD.SHL.U32 R97, R5, 0x4, RZ ;  /* 0x0000000405617824 */ /* 0x000fe200078e00ff */
[----:B------:R-:W-:Y:S01]  /*3f30*/  ISETP.NE.U32.AND P2, PT, R60, RZ, PT ;  /* 0x000000ff3c00720c */ /* 0x000fe20003f45070 */
[C---:B------:R-:W-:Y:S01]  /*3f40*/  IMAD R60, R234.reuse, 0x2, R59 ;  /* 0x00000002ea3c7824 */ /* 0x040fe200078e023b */
[-C--:B------:R-:W-:Y:S01]  /*3f50*/  ISETP.GE.AND P3, PT, R89, R4.reuse, PT ;  /* 0x000000045900720c */ /* 0x080fe20003f66270 */
[----:B------:R-:W-:Y:S01]  /*3f60*/  STL [R1+0x1cc], R206 ;  /* 0x0001ccce01007387 */ /* 0x000fe20000100800 */
[----:B------:R-:W-:Y:S01]  /*3f70*/  IADD3 R164, P5, R97, UR8, RZ ;  /* 0x0000000861a47c10 */ /* 0x000fe2000ffbe0ff */
[C---:B------:R-:W-:Y:S01]  /*3f80*/  IMAD R61, R234.reuse, 0x2, R60 ;  /* 0x00000002ea3d7824 */ /* 0x040fe200078e023c */
[----:B------:R-:W-:Y:S01]  /*3f90*/  ISETP.GE.AND P4, PT, R203, R4, PT ;  /* 0x00000004cb00720c */ /* 0x000fe20003f86270 */
[----:B------:R-:W-:Y:S01]  /*3fa0*/  STL [R1+0x1d0], R154 ;  /* 0x0001d09a01007387 */ /* 0x000fe20000100800 */
[----:B------:R-:W-:Y:S01]  /*3fb0*/  SEL R63, R3, RZ, !P3 ;  /* 0x000000ff033f7207 */ /* 0x000fe20005800000 */
[----:B------:R-:W-:-:S02]  /*3fc0*/  IMAD R62, R234, 0x2, R61 ;  /* 0x00000002ea3e7824 */ /* 0x000fc400078e023d */
[----:B------:R1:W-:Y:S01]  /*3fd0*/  STL [R1+0xd8], R5 ;  /* 0x0000d80501007387 */ /* 0x0003e20000100800 */
[----:B------:R-:W-:Y:S02]  /*3fe0*/  SEL R64, R3, RZ, !P4 ;  /* 0x000000ff03407207 */ /* 0x000fe40006000000 */
[----:B------:R-:W-:Y:S01]  /*3ff0*/  ISETP.NE.U32.AND P4, PT, R63, RZ, PT ;  /* 0x000000ff3f00720c */ /* 0x000fe20003f85070 */
[----:B------:R-:W-:Y:S01]  /*4000*/  IMAD R63, R234, 0x2, R62 ;  /* 0x00000002ea3f7824 */ /* 0x000fe200078e023e */
[-C--:B------:R-:W-:Y:S02]  /*4010*/  LEA R150, P6, R56, R164.reuse, 0x2 ;  /* 0x000000a438967211 */ /* 0x080fe400078c10ff */
[----:B-1----:R-:W-:Y:S02]  /*4020*/  LEA.HI.X.SX32 R5, R5, UR9, 0x2, P5 ;  /* 0x0000000905057c11 */ /* 0x002fe4000a8f16ff */
[----:B------:R-:W-:-:S04]  /*4030*/  LEA R156, P5, R55, R164, 0x2 ;  /* 0x000000a4379c7211 */ /* 0x000fc800078a10ff */
[-C--:B------:R-:W-:Y:S02]  /*4040*/  LEA.HI.X.SX32 R157, R55, R5.reuse, 0x2, P5 ;  /* 0x00000005379d7211 */ /* 0x080fe400028f16ff */
[CC--:B------:R-:W-:Y:S02]  /*4050*/  LEA R142, P5, R57.reuse, R164.reuse, 0x2 ;  /* 0x000000a4398e7211 */ /* 0x0c0fe400078a10ff */
[----:B------:R-:W-:Y:S01]  /*4060*/  ISETP.NE.U32.AND P3, PT, R64, RZ, PT ;  /* 0x000000ff4000720c */ /* 0x000fe20003f65070 */
[----:B------:R-:W-:Y:S01]  /*4070*/  IMAD R64, R234, 0x2, R63 ;  /* 0x00000002ea407824 */ /* 0x000fe200078e023f */
[-C--:B------:R-:W-:Y:S02]  /*4080*/  LEA.HI.X.SX32 R151, R56, R5.reuse, 0x2, P6 ;  /* 0x0000000538977211 */ /* 0x080fe400030f16ff */
[----:B------:R-:W-:Y:S02]  /*4090*/  LEA R136, P6, R58, R164, 0x2 ;  /* 0x000000a43a887211 */ /* 0x000fe400078c10ff */
[----:B------:R-:W-:-:S02]  /*40a0*/  LEA.HI.X.SX32 R143, R57, R5, 0x2, P5 ;  /* 0x00000005398f7211 */ /* 0x000fc400028f16ff */
[-C--:B------:R-:W-:Y:S01]  /*40b0*/  LEA R198, P5, R54, R164.reuse, 0x2 ;  /* 0x000000a436c67211 */ /* 0x080fe200078a10ff */
[----:B------:R-:W-:Y:S01]  /*40c0*/  IMAD R65, R234, 0x2, R64 ;  /* 0x00000002ea417824 */ /* 0x000fe200078e0240 */
[-C--:B------:R-:W-:Y:S02]  /*40d0*/  LEA.HI.X.SX32 R137, R58, R5.reuse, 0x2, P6 ;  /* 0x000000053a897211 */ /* 0x080fe400030f16ff */
[CC--:B------:R-:W-:Y:S02]  /*40e0*/  LEA R148, P6, R59.reuse, R164.reuse, 0x2 ;  /* 0x000000a43b947211 */ /* 0x0c0fe400078c10ff */
[-C--:B------:R-:W-:Y:S01]  /*40f0*/  LEA.HI.X.SX32 R199, R54, R5.reuse, 0x2, P5 ;  /* 0x0000000536c77211 */ /* 0x080fe200028f16ff */
[----:B------:R-:W-:Y:S01]  /*4100*/  IMAD R55, R234, 0x2, R65 ;  /* 0x00000002ea377824 */ /* 0x000fe200078e0241 */
[----:B------:R-:W-:Y:S02]  /*4110*/  LEA R180, P5, R60, R164, 0x2 ;  /* 0x000000a43cb47211 */ /* 0x000fe400078a10ff */
[----:B------:R-:W-:-:S02]  /*4120*/  LEA.HI.X.SX32 R149, R59, R5, 0x2, P6 ;  /* 0x000000053b957211 */ /* 0x000fc400030f16ff */
[CC--:B------:R-:W-:Y:S01]  /*4130*/  LEA R166, P6, R61.reuse, R164.reuse, 0x2 ;  /* 0x000000a43da67211 */ /* 0x0c0fe200078c10ff */
[----:B------:R-:W-:Y:S01]  /*4140*/  IMAD R56, R234, 0x2, R55 ;  /* 0x00000002ea387824 */ /* 0x000fe200078e0237 */
[-C--:B------:R-:W-:Y:S02]  /*4150*/  LEA.HI.X.SX32 R181, R60, R5.reuse, 0x2, P5 ;  /* 0x000000053cb57211 */ /* 0x080fe400028f16ff */
[-C--:B------:R-:W-:Y:S02]  /*4160*/  LEA R184, P5, R62, R164.reuse, 0x2 ;  /* 0x000000a43eb87211 */ /* 0x080fe400078a10ff */
[-C--:B------:R-:W-:Y:S01]  /*4170*/  LEA.HI.X.SX32 R167, R61, R5.reuse, 0x2, P6 ;  /* 0x000000053da77211 */ /* 0x080fe200030f16ff */
[----:B------:R-:W-:Y:S01]  /*4180*/  IMAD R54, R234, 0x2, R56 ;  /* 0x00000002ea367824 */ /* 0x000fe200078e0238 */
[----:B------:R-:W-:Y:S02]  /*4190*/  LEA R172, P6, R63, R164, 0x2 ;  /* 0x000000a43fac7211 */ /* 0x000fe400078c10ff */
[----:B------:R-:W-:-:S02]  /*41a0*/  LEA.HI.X.SX32 R185, R62, R5, 0x2, P5 ;  /* 0x000000053eb97211 */ /* 0x000fc400028f16ff */
[-C--:B------:R-:W-:Y:S01]  /*41b0*/  LEA R190, P5, R64, R164.reuse, 0x2 ;  /* 0x000000a440be7211 */ /* 0x080fe200078a10ff */
[----:B------:R-:W-:Y:S01]  /*41c0*/  IMAD R57, R234, 0x2, R54 ;  /* 0x00000002ea397824 */ /* 0x000fe200078e0236 */
[-C--:B------:R-:W-:Y:S02]  /*41d0*/  LEA.HI.X.SX32 R173, R63, R5.reuse, 0x2, P6 ;  /* 0x000000053fad7211 */ /* 0x080fe400030f16ff */
[-C--:B------:R-:W-:Y:S02]  /*41e0*/  LEA R186, P6, R65, R164.reuse, 0x2 ;  /* 0x000000a441ba7211 */ /* 0x080fe400078c10ff */
[-C--:B------:R-:W-:Y:S02]  /*41f0*/  LEA.HI.X.SX32 R191, R64, R5.reuse, 0x2, P5 ;  /* 0x0000000540bf7211 */ /* 0x080fe400028f16ff */
[----:B------:R-:W-:Y:S01]  /*4200*/  LEA R174, P5, R55, R164, 0x2 ;  /* 0x000000a437ae7211 */ /* 0x000fe200078a10ff */
[----:B------:R-:W-:Y:S01]  /*4210*/  IMAD R58, R234, 0x2, R57 ;  /* 0x00000002ea3a7824 */ /* 0x000fe200078e0239 */
[----:B------:R-:W-:-:S02]  /*4220*/  LEA.HI.X.SX32 R187, R65, R5, 0x2, P6 ;  /* 0x0000000541bb7211 */ /* 0x000fc400030f16ff */
[-C--:B------:R-:W-:Y:S02]  /*4230*/  LEA R170, P6, R56, R164.reuse, 0x2 ;  /* 0x000000a438aa7211 */ /* 0x080fe400078c10ff */
[-C--:B------:R-:W-:Y:S01]  /*4240*/  LEA.HI.X.SX32 R175, R55, R5.reuse, 0x2, P5 ;  /* 0x0000000537af7211 */ /* 0x080fe200028f16ff */
[----:B------:R-:W-:Y:S01]  /*4250*/  IMAD R59, R234, 0x2, R58 ;  /* 0x00000002ea3b7824 */ /* 0x000fe200078e023a */
[-C--:B------:R-:W-:Y:S02]  /*4260*/  LEA R162, P5, R54, R164.reuse, 0x2 ;  /* 0x000000a436a27211 */ /* 0x080fe400078a10ff */
[-C--:B------:R-:W-:Y:S02]  /*4270*/  LEA.HI.X.SX32 R171, R56, R5.reuse, 0x2, P6 ;  /* 0x0000000538ab7211 */ /* 0x080fe400030f16ff */
[----:B------:R-:W-:Y:S01]  /*4280*/  LEA R158, P6, R57, R164, 0x2 ;  /* 0x000000a4399e7211 */ /* 0x000fe200078c10ff */
[----:B------:R-:W-:Y:S01]  /*4290*/  IMAD R55, R234, 0x2, R59 ;  /* 0x00000002ea377824 */ /* 0x000fe200078e023b */
[----:B------:R-:W-:-:S02]  /*42a0*/  LEA.HI.X.SX32 R163, R54, R5, 0x2, P5 ;  /* 0x0000000536a37211 */ /* 0x000fc400028f16ff */
[CC--:B------:R-:W-:Y:S02]  /*42b0*/  LEA R146, P5, R58.reuse, R164.reuse, 0x2 ;  /* 0x000000a43a927211 */ /* 0x0c0fe400078a10ff */
[-C--:B------:R-:W-:Y:S02]  /*42c0*/  LEA.HI.X.SX32 R159, R57, R5.reuse, 0x2, P6 ;  /* 0x00000005399f7211 */ /* 0x080fe400030f16ff */
[-C--:B------:R-:W-:Y:S02]  /*42d0*/  LEA R144, P6, R59, R164.reuse, 0x2 ;  /* 0x000000a43b907211 */ /* 0x080fe400078c10ff */
[-C--:B------:R-:W-:Y:S02]  /*42e0*/  LEA.HI.X.SX32 R147, R58, R5.reuse, 0x2, P5 ;  /* 0x000000053a937211 */ /* 0x080fe400028f16ff */
[----:B------:R-:W-:Y:S02]  /*42f0*/  LEA R140, P5, R55, R164, 0x2 ;  /* 0x000000a4378c7211 */ /* 0x000fe400078a10ff */
[----:B------:R-:W-:-:S02]  /*4300*/  LEA.HI.X.SX32 R145, R59, R5, 0x2, P6 ;  /* 0x000000053b917211 */ /* 0x000fc400030f16ff */
[-C--:B------:R-:W-:Y:S02]  /*4310*/  LEA R200, P6, R212, R164.reuse, 0x2 ;  /* 0x000000a4d4c87211 */ /* 0x080fe400078c10ff */
[-C--:B------:R-:W-:Y:S02]  /*4320*/  LEA.HI.X.SX32 R141, R55, R5.reuse, 0x2, P5 ;  /* 0x00000005378d7211 */ /* 0x080fe400028f16ff */
[-C--:B------:R-:W-:Y:S02]  /*4330*/  LEA R176, P5, R210, R164.reuse, 0x2 ;  /* 0x000000a4d2b07211 */ /* 0x080fe400078a10ff */
[-C--:B------:R-:W-:Y:S02]  /*4340*/  LEA.HI.X.SX32 R201, R212, R5.reuse, 0x2, P6 ;  /* 0x00000005d4c97211 */ /* 0x080fe400030f16ff */
[----:B------:R-:W-:Y:S01]  /*4350*/  LEA R152, P6, R209, R164, 0x2 ;  /* 0x000000a4d1987211 */ /* 0x000fe200078c10ff */
[----:B------:R-:W-:Y:S01]  /*4360*/  IMAD.SHL.U32 R219, R228, 0x4, RZ ;  /* 0x00000004e4db7824 */ /* 0x000fe200078e00ff */
[----:B------:R-:W-:-:S02]  /*4370*/  LEA.HI.X.SX32 R177, R210, R5, 0x2, P5 ;  /* 0x00000005d2b17211 */ /* 0x000fc400028f16ff */
[-C--:B------:R-:W-:Y:S01]  /*4380*/  LEA R192, P5, R208, R164.reuse, 0x2 ;  /* 0x000000a4d0c07211 */ /* 0x080fe200078a10ff */
[----:B------:R-:W-:Y:S01]  /*4390*/  IMAD.SHL.U32 R218, R227, 0x4, RZ ;  /* 0x00000004e3da7824 */ /* 0x000fe200078e00ff */
[-C--:B------:R-:W-:Y:S02]  /*43a0*/  LEA.HI.X.SX32 R153, R209, R5.reuse, 0x2, P6 ;  /* 0x00000005d1997211 */ /* 0x080fe400030f16ff */
[-C--:B------:R-:W-:Y:S01]  /*43b0*/  LEA R160, P6, R211, R164.reuse, 0x2 ;  /* 0x000000a4d3a07211 */ /* 0x080fe200078c10ff */
[----:B------:R-:W-:Y:S01]  /*43c0*/  IMAD.SHL.U32 R217, R226, 0x4, RZ ;  /* 0x00000004e2d97824 */ /* 0x000fe200078e00ff */
[-C--:B------:R-:W-:Y:S02]  /*43d0*/  LEA.HI.X.SX32 R193, R208, R5.reuse, 0x2, P5 ;  /* 0x00000005d0c17211 */ /* 0x080fe400028f16ff */
[----:B------:R-:W-:Y:S01]  /*43e0*/  IADD3 R188, P5, R219, R164, RZ ;  /* 0x000000a4dbbc7210 */ /* 0x000fe20007fbe0ff */
[----:B------:R-:W-:Y:S01]  /*43f0*/  IMAD.SHL.U32 R216, R225, 0x4, RZ ;  /* 0x00000004e1d87824 */ /* 0x000fe200078e00ff */
[----:B------:R-:W-:-:S02]  /*4400*/  LEA.HI.X.SX32 R161, R211, R5, 0x2, P6 ;  /* 0x00000005d3a17211 */ /* 0x000fc400030f16ff */
[-C--:B------:R-:W-:Y:S01]  /*4410*/  IADD3 R196, P6, R218, R164.reuse, RZ ;  /* 0x000000a4dac47210 */ /* 0x080fe20007fde0ff */
[----:B------:R-:W-:Y:S01]  /*4420*/  IMAD.SHL.U32 R215, R224, 0x4, RZ ;  /* 0x00000004e0d77824 */ /* 0x000fe200078e00ff */
[-C--:B------:R-:W-:Y:S02]  /*4430*/  LEA.HI.X.SX32 R189, R228, R5.reuse, 0x2, P5 ;  /* 0x00000005e4bd7211 */ /* 0x080fe400028f16ff */
[-C--:B------:R-:W-:Y:S01]  /*4440*/  IADD3 R194, P5, R217, R164.reuse, RZ ;  /* 0x000000a4d9c27210 */ /* 0x080fe20007fbe0ff */
[----:B------:R-:W-:Y:S01]  /*4450*/  IMAD.SHL.U32 R214, R223, 0x4, RZ ;  /* 0x00000004dfd67824 */ /* 0x000fe200078e00ff */
[-C--:B------:R-:W-:Y:S01]  /*4460*/  LEA.HI.X.SX32 R197, R227, R5.reuse, 0x2, P6 ;  /* 0x00000005e3c57211 */ /* 0x080fe200030f16ff */
[----:B------:R-:W-:Y:S01]  /*4470*/  STL [R1+0x1c0], R97 ;  /* 0x0001c06101007387 */ /* 0x000fe20000100800 */
[-C--:B------:R-:W-:Y:S01]  /*4480*/  IADD3 R182, P6, R216, R164.reuse, RZ ;  /* 0x000000a4d8b67210 */ /* 0x080fe20007fde0ff */
[----:B------:R-:W-:Y:S01]  /*4490*/  IMAD R54, R234, 0x2, R55 ;  /* 0x00000002ea367824 */ /* 0x000fe200078e0237 */
[-C--:B------:R-:W-:Y:S01]  /*44a0*/  LEA.HI.X.SX32 R195, R226, R5.reuse, 0x2, P5 ;  /* 0x00000005e2c37211 */ /* 0x080fe200028f16ff */
[----:B------:R-:W-:Y:S01]  /*44b0*/  STL [R1+0x1d4], R212 ;  /* 0x0001d4d401007387 */ /* 0x000fe20000100800 */
[-C--:B------:R-:W-:Y:S01]  /*44c0*/  IADD3 R178, P5, R215, R164.reuse, RZ ;  /* 0x000000a4d7b27210 */ /* 0x080fe20007fbe0ff */
[----:B------:R-:W-:Y:S01]  /*44d0*/  IMAD.SHL.U32 R213, R221, 0x4, RZ ;  /* 0x00000004ddd57824 */ /* 0x000fe200078e00ff */
[----:B------:R-:W-:Y:S01]  /*44e0*/  LEA.HI.X.SX32 R183, R225, R5, 0x2, P6 ;  /* 0x00000005e1b77211 */ /* 0x000fe200030f16ff */
[----:B------:R-:W-:Y:S01]  /*44f0*/  STL [R1+0x1d8], R210 ;  /* 0x0001d8d201007387 */ /* 0x000fe20000100800 */
[----:B------:R-:W-:-:S03]  /*4500*/  IADD3 R168, P6, R214, R164, RZ ;  /* 0x000000a4d6a87210 */ /* 0x000fc60007fde0ff */
[----:B------:R-:W-:Y:S01]  /*4510*/  STL [R1+0x1dc], R209 ;  /* 0x0001dcd101007387 */ /* 0x000fe20000100800 */
[----:B------:R-:W-:-:S03]  /*4520*/  LEA.HI.X.SX32 R179, R224, R5, 0x2, P5 ;  /* 0x00000005e0b37211 */ /* 0x000fc600028f16ff */
[----:B------:R-:W-:Y:S01]  /*4530*/  STL [R1+0x1e0], R208 ;  /* 0x0001e0d001007387 */ /* 0x000fe20000100800 */
[----:B------:R-:W-:Y:S01]  /*4540*/  LEA R138, P5, R54, R164, 0x2 ;  /* 0x000000a4368a7211 */ /* 0x000fe200078a10ff */
[----:B------:R-:W-:Y:S02]  /*4550*/  ULEA UR7, UR4, UR7, 0x18 ;  /* 0x0000000704077291 */ /* 0x000fe4000f8ec03f */
[----:B------:R-:W-:Y:S01]  /*4560*/  STL [R1+0x1e4], R219 ;  /* 0x0001e4db01007387 */ /* 0x000fe20000100800 */
[----:B------:R-:W-:-:S03]  /*4570*/  LOP3.LUT R202, R0, 0x6, RZ, 0xfc, !PT ;  /* 0x0000000600ca7812 */ /* 0x000fc600078efcff */
[----:B------:R-:W-:Y:S01]  /*4580*/  STL [R1+0x1e8], R211 ;  /* 0x0001e8d301007387 */ /* 0x000fe20000100800 */
[----:B------:R-:W-:-:S03]  /*4590*/  LEA.HI.X.SX32 R169, R223, R5, 0x2, P6 ;  /* 0x00000005dfa97211 */ /* 0x000fc600030f16ff */
[----:B------:R-:W-:Y:S01]  /*45a0*/  STL [R1+0x1ec], R218 ;  /* 0x0001ecda01007387 */ /* 0x000fe20000100800 */
[----:B------:R-:W-:-:S03]  /*45b0*/  IADD3 R164, P6, R213, R164, RZ ;  /* 0x000000a4d5a47210 */ /* 0x000fc60007fde0ff */
[----:B------:R-:W-:Y:S01]  /*45c0*/  STL [R1+0x1f0], R228 ;  /* 0x0001f0e401007387 */ /* 0x000fe20000100800 */
[----:B------:R-:W-:-:S03]  /*45d0*/  LEA.HI.X.SX32 R139, R54, R5, 0x2, P5 ;  /* 0x00000005368b7211 */ /* 0x000fc600028f16ff */
[----:B------:R1:W-:Y:S01]  /*45e0*/  STL [R1+0x1f4], R217 ;  /* 0x0001f4d901007387 */ /* 0x0003e20000100800 */
[-C--:B------:R-:W-:Y:S01]  /*45f0*/  ISETP.GE.AND P5, PT, R202, R4.reuse, PT ;  /* 0x00000004ca00720c */ /* 0x080fe20003fa6270 */
[----:B------:R-:W-:Y:S01]  /*4600*/  VIADD R244, R2, UR7 ;  /* 0x0000000702f47c36 */ /* 0x000fe20008000000 */
[C---:B------:R-:W-:Y:S02]  /*4610*/  LOP3.LUT R90, R0.reuse, 0x26, RZ, 0xfc, !PT ;  /* 0x00000026005a7812 */ /* 0x040fe400078efcff */
[----:B------:R-:W-:Y:S02]  /*4620*/  LEA.HI.X.SX32 R165, R221, R5, 0x2, P6 ;  /* 0x00000005dda57211 */ /* 0x000fe400030f16ff */
[C---:B-1----:R-:W-:Y:S01]  /*4630*/  LOP3.LUT R217, R0.reuse, 0x24, RZ, 0xfc, !PT ;  /* 0x0000002400d97812 */ /* 0x042fe200078efcff */
[----:B------:R-:W-:Y:S01]  /*4640*/  @!PT LDS RZ, [RZ] ;  /* 0x00000000fffff984 */ /* 0x000fe20000000800 */
[----:B------:R-:W-:Y:S01]  /*4650*/  @!PT LDS RZ, [RZ] ;  /* 0x00000000fffff984 */ /* 0x000fe20000000800 */
[----:B------:R-:W-:Y:S01]  /*4660*/  @!PT LDS RZ, [RZ] ;  /* 0x00000000fffff984 */ /* 0x000fe20000000800 */
[----:B------:R1:W-:Y:S01]  /*4670*/  LDGSTS.E [R244+0x18000], desc[UR16][R200.64], P1 ;  /* 0x18000000c8f47fae */ /* 0x0003e20008921850 */
[----:B------:R-:W-:Y:S02]  /*4680*/  LOP3.LUT R88, R0, 0x8, RZ, 0xfc, !PT ;  /* 0x0000000800587812 */ /* 0x000fe400078efcff */
[----:B------:R-:W-:Y:S01]  /*4690*/  ISETP.GE.AND P6, PT, R217, R4, PT ;  /* 0x00000004d900720c */ /* 0x000fe20003fc6270 */
[----:B------:R-:W-:Y:S01]  /*46a0*/  LDGSTS.E [R244+0x18008], desc[UR16][R176.64], P0 ;  /* 0x18008000b0f47fae */ /* 0x000fe20008121850 */
[----:B------:R-:W-:-:S02]  /*46b0*/  SEL R5, R3, RZ, !P5 ;  /* 0x000000ff03057207 */ /* 0x000fc40006800000 */
[-C--:B------:R-:W-:Y:S01]  /*46c0*/  ISETP.GE.AND P5, PT, R90, R4.reuse, PT ;  /* 0x000000045a00720c */ /* 0x080fe20003fa6270 */
[----:B------:R-:W-:Y:S01]  /*46d0*/  LDGSTS.E [R244+0x1a000], desc[UR16][R198.64], P2 ;  /* 0x1a000000c6f47fae */ /* 0x000fe20009121850 */
[----:B------:R-:W-:Y:S02]  /*46e0*/  SEL R54, R3, RZ, !P6 ;  /* 0x000000ff03367207 */ /* 0x000fe40007000000 */
[----:B------:R-:W-:Y:S01]  /*46f0*/  ISETP.GE.AND P6, PT, R88, R4, PT ;  /* 0x000000045800720c */ /* 0x000fe20003fc6270 */
[----:B------:R-:W-:Y:S01]  /*4700*/  LDGSTS.E [R244+0x1a008], desc[UR16][R148.64], P4 ;  /* 0x1a00800094f47fae */ /* 0x000fe2000a121850 */
[----:B------:R-:W-:Y:S02]  /*4710*/  ISETP.NE.U32.AND P1, PT, R5, RZ, PT ;  /* 0x000000ff0500720c */ /* 0x000fe40003f25070 */
[----:B------:R-:W-:Y:S02]  /*4720*/  SEL R5, R3, RZ, !P5 ;  /* 0x000000ff03057207 */ /* 0x000fe40006800000 */
[----:B------:R-:W-:-:S02]  /*4730*/  ISETP.NE.U32.AND P5, PT, R54, RZ, PT ;  /* 0x000000ff3600720c */ /* 0x000fc40003fa5070 */
[----:B------:R-:W-:Y:S02]  /*4740*/  SEL R54, R3, RZ, !P6 ;  /* 0x000000ff03367207 */ /* 0x000fe40007000000 */
[----:B------:R-:W-:Y:S02]  /*4750*/  ISETP.NE.U32.AND P6, PT, R5, RZ, PT ;  /* 0x000000ff0500720c */ /* 0x000fe40003fc5070 */
[----:B------:R-:W-:Y:S02]  /*4760*/  LOP3.LUT R90, R0, 0xa, RZ, 0xfc, !PT ;  /* 0x0000000a005a7812 */ /* 0x000fe400078efcff */
[----:B------:R-:W-:Y:S02]  /*4770*/  LOP3.LUT R5, R2, 0x10, RZ, 0x3c, !PT ;  /* 0x0000001002057812 */ /* 0x000fe400078e3cff */
[----:B------:R-:W-:Y:S02]  /*4780*/  LOP3.LUT R88, R0, 0x28, RZ, 0xfc, !PT ;  /* 0x0000002800587812 */ /* 0x000fe400078efcff */
[----:B------:R-:W-:Y:S01]  /*4790*/  ISETP.GE.AND P2, PT, R90, R4, PT ;  /* 0x000000045a00720c */ /* 0x000fe20003f46270 */
[----:B------:R-:W-:Y:S01]  /*47a0*/  VIADD R236, R5, UR7 ;  /* 0x0000000705ec7c36 */ /* 0x000fe20008000000 */
[----:B------:R-:W-:-:S02]  /*47b0*/  LOP3.LUT R206, R0, 0x2a, RZ, 0xfc, !PT ;  /* 0x0000002a00ce7812 */ /* 0x000fc400078efcff */
[-C--:B------:R-:W-:Y:S02]  /*47c0*/  ISETP.GE.AND P4, PT, R88, R4.reuse, PT ;  /* 0x000000045800720c */ /* 0x080fe40003f86270 */
[----:B------:R-:W-:Y:S01]  /*47d0*/  LOP3.LUT R219, R0, 0xc, RZ, 0xfc, !PT ;  /* 0x0000000c00db7812 */ /* 0x000fe200078efcff */
[----:B------:R-:W-:Y:S01]  /*47e0*/  LDGSTS.E [R236+0x18000], desc[UR16][R152.64], P3 ;  /* 0x1800000098ec7fae */ /* 0x000fe20009921850 */
[----:B------:R-:W-:Y:S02]  /*47f0*/  ISETP.NE.U32.AND P0, PT, R54, RZ, PT ;  /* 0x000000ff3600720c */ /* 0x000fe40003f05070 */
[C---:B------:R-:W-:Y:S01]  /*4800*/  SEL R5, R3.reuse, RZ, !P2 ;  /* 0x000000ff03057207 */ /* 0x040fe20005000000 */
[----:B------:R-:W-:Y:S01]  /*4810*/  LDGSTS.E [R236+0x18008], desc[UR16][R192.64], P1 ;  /* 0x18008000c0ec7fae */ /* 0x000fe20008921850 */
[----:B------:R-:W-:Y:S02]  /*4820*/  ISETP.GE.AND P2, PT, R206, R4, PT ;  /* 0x00000004ce00720c */ /* 0x000fe40003f46270 */
[----:B------:R-:W-:Y:S01]  /*4830*/  SEL R54, R3, RZ, !P4 ;  /* 0x000000ff03367207 */ /* 0x000fe20006000000 */
[----:B------:R-:W-:Y:S01]  /*4840*/  LDGSTS.E [R236+0x1a000], desc[UR16][R180.64], P5 ;  /* 0x1a000000b4ec7fae */ /* 0x000fe2000a921850 */
[----:B------:R-:W-:-:S02]  /*4850*/  LOP3.LUT R218, R0, 0xe, RZ, 0xfc, !PT ;  /* 0x0000000e00da7812 */ /* 0x000fc400078efcff */
[----:B------:R-:W-:Y:S01]  /*4860*/  ISETP.GE.AND P4, PT, R219, R4, PT ;  /* 0x00000004db00720c */ /* 0x000fe20003f86270 */
[----:B------:R-:W-:Y:S01]  /*4870*/  LDGSTS.E [R236+0x1a008], desc[UR16][R166.64], P6 ;  /* 0x1a008000a6ec7fae */ /* 0x000fe2000b121850 */
[----:B------:R-:W-:Y:S02]  /*4880*/  LOP3.LUT R88, R2, 0x20, RZ, 0x3c, !PT ;  /* 0x0000002002587812 */ /* 0x000fe400078e3cff */
[----:B------:R-:W-:Y:S02]  /*4890*/  ISETP.NE.U32.AND P3, PT, R5, RZ, PT ;  /* 0x000000ff0500720c */ /* 0x000fe40003f65070 */
[----:B------:R-:W-:Y:S02]  /*48a0*/  LOP3.LUT R211, R0, 0x2c, RZ, 0xfc, !PT ;  /* 0x0000002c00d37812 */ /* 0x000fe400078efcff */
[----:B------:R-:W-:Y:S02]  /*48b0*/  SEL R5, R3, RZ, !P2 ;  /* 0x000000ff03057207 */ /* 0x000fe40005000000 */
[----:B------:R-:W-:-:S02]  /*48c0*/  ISETP.NE.U32.AND P2, PT, R54, RZ, PT ;  /* 0x000000ff3600720c */ /* 0x000fc40003f45070 */
[-C--:B------:R-:W-:Y:S01]  /*48d0*/  ISETP.GE.AND P5, PT, R218, R4.reuse, PT ;  /* 0x00000004da00720c */ /* 0x080fe20003fa6270 */
[----:B------:R-:W-:Y:S01]  /*48e0*/  VIADD R207, R88, UR7 ;  /* 0x0000000758cf7c36 */ /* 0x000fe20008000000 */
[----:B------:R-:W-:Y:S02]  /*48f0*/  SEL R54, R3, RZ, !P4 ;  /* 0x000000ff03367207 */ /* 0x000fe40006000000 */
[C---:B------:R-:W-:Y:S02]  /*4900*/  LOP3.LUT R155, R0.reuse, 0x2e, RZ, 0xfc, !PT ;  /* 0x0000002e009b7812 */ /* 0x040fe400078efcff */
[----:B------:R-:W-:Y:S01]  /*4910*/  ISETP.GE.AND P6, PT, R211, R4, PT ;  /* 0x00000004d300720c */ /* 0x000fe20003fc6270 */
[----:B------:R-:W-:Y:S01]  /*4920*/  LDGSTS.E [R207+0x18000], desc[UR16][R160.64], P0 ;  /* 0x18000000a0cf7fae */ /* 0x000fe20008121850 */
[----:B------:R-:W-:Y:S02]  /*4930*/  ISETP.NE.U32.AND P4, PT, R5, RZ, PT ;  /* 0x000000ff0500720c */ /* 0x000fe40003f85070 */
[----:B------:R-:W-:Y:S01]  /*4940*/  LOP3.LUT R208, R0, 0x10, RZ, 0xfc, !PT ;  /* 0x0000001000d07812 */ /* 0x000fe200078efcff */
[----:B------:R-:W-:Y:S01]  /*4950*/  LDGSTS.E [R207+0x18008], desc[UR16][R188.64], P3 ;  /* 0x18008000bccf7fae */ /* 0x000fe20009921850 */
[----:B------:R-:W-:-:S02]  /*4960*/  SEL R5, R3, RZ, !P5 ;  /* 0x000000ff03057207 */ /* 0x000fc40006800000 */
[----:B------:R-:W-:Y:S01]  /*4970*/  ISETP.NE.U32.AND P1, PT, R54, RZ, PT ;  /* 0x000000ff3600720c */ /* 0x000fe20003f25070 */
[----:B------:R-:W-:Y:S01]  /*4980*/  LDGSTS.E [R207+0x1a000], desc[UR16][R184.64], P2 ;  /* 0x1a000000b8cf7fae */ /* 0x000fe20009121850 */
[-C--:B------:R-:W-:Y:S02]  /*4990*/  ISETP.GE.AND P5, PT, R155, R4.reuse, PT ;  /* 0x000000049b00720c */ /* 0x080fe40003fa6270 */
[----:B------:R-:W-:Y:S02]  /*49a0*/  SEL R54, R3, RZ, !P6 ;  /* 0x000000ff03367207 */ /* 0x000fe40007000000 */
[----:B------:R-:W-:Y:S01]  /*49b0*/  ISETP.GE.AND P6, PT, R208, R4, PT ;  /* 0x00000004d000720c */ /* 0x000fe20003fc6270 */
[----:B------:R-:W-:Y:S01]  /*49c0*/  LDGSTS.E [R207+0x1a008], desc[UR16][R172.64], P4 ;  /* 0x1a008000accf7fae */ /* 0x000fe2000a121850 */
[----:B------:R-:W-:Y:S02]  /*49d0*/  ISETP.NE.U32.AND P0, PT, R5, RZ, PT ;  /* 0x000000ff0500720c */ /* 0x000fe40003f05070 */
[----:B------:R-:W-:-:S02]  /*49e0*/  SEL R5, R3, RZ, !P5 ;  /* 0x000000ff03057207 */ /* 0x000fc40006800000 */
[----:B------:R-:W-:Y:S02]  /*49f0*/  ISETP.NE.U32.AND P5, PT, R54, RZ, PT ;  /* 0x000000ff3600720c */ /* 0x000fe40003fa5070 */
[----:B------:R-:W-:Y:S02]  /*4a00*/  LOP3.LUT R209, R0, 0x12, RZ, 0xfc, !PT ;  /* 0x0000001200d17812 */ /* 0x000fe400078efcff */
[----:B------:R-:W-:Y:S02]  /*4a10*/  LOP3.LUT R90, R2, 0x30, RZ, 0x3c, !PT ;  /* 0x00000030025a7812 */ /* 0x000fe400078e3cff */
[----:B------:R-:W-:Y:S02]  /*4a20*/  SEL R54, R3, RZ, !P6 ;  /* 0x000000ff03367207 */ /* 0x000fe40007000000 */
[----:B------:R-:W-:Y:S02]  /*4a30*/  ISETP.NE.U32.AND P6, PT, R5, RZ, PT ;  /* 0x000000ff0500720c */ /* 0x000fe40003fc5070 */
[----:B------:R-:W-:-:S02]  /*4a40*/  LOP3.LUT R210, R0, 0x30, RZ, 0xfc, !PT ;  /* 0x0000003000d27812 */ /* 0x000fc400078efcff */
[-C--:B------:R-:W-:Y:S01]  /*4a50*/  ISETP.GE.AND P2, PT, R209, R4.reuse, PT ;  /* 0x00000004d100720c */ /* 0x080fe20003f46270 */
[----:B------:R-:W-:Y:S01]  /*4a60*/  VIADD R220, R90, UR7 ;  /* 0x000000075adc7c36 */ /* 0x000fe20008000000 */
[----:B------:R-:W-:Y:S02]  /*4a70*/  LOP3.LUT R88, R0, 0x32, RZ, 0xfc, !PT ;  /* 0x0000003200587812 */ /* 0x000fe400078efcff */
[----:B------:R-:W-:Y:S02]  /*4a80*/  ISETP.NE.U32.AND P3, PT, R54, RZ, PT ;  /* 0x000000ff3600720c */ /* 0x000fe40003f65070 */
[-C--:B------:R-:W-:Y:S01]  /*4a90*/  ISETP.GE.AND P4, PT, R210, R4.reuse, PT ;  /* 0x00000004d200720c */ /* 0x080fe20003f86270 */
[----:B------:R-:W-:Y:S01]  /*4aa0*/  LDGSTS.E [R220+0x18000], desc[UR16][R196.64], P1 ;  /* 0x18000000c4dc7fae */ /* 0x000fe20008921850 */
[----:B------:R-:W-:Y:S02]  /*4ab0*/  LOP3.LUT R212, R0, 0x14, RZ, 0xfc, !PT ;  /* 0x0000001400d47812 */ /* 0x000fe400078efcff */
[----:B------:R-:W-:Y:S01]  /*4ac0*/  SEL R54, R3, RZ, !P2 ;  /* 0x000000ff03367207 */ /* 0x000fe20005000000 */
[----:B------:R-:W-:Y:S01]  /*4ad0*/  LDGSTS.E [R220+0x18008], desc[UR16][R194.64], P0 ;  /* 0x18008000c2dc7fae */ /* 0x000fe20008121850 */
[----:B------:R-:W-:-:S02]  /*4ae0*/  ISETP.GE.AND P2, PT, R88, R4, PT ;  /* 0x000000045800720c */ /* 0x000fc40003f46270 */
[----:B------:R-:W-:Y:S01]  /*4af0*/  LOP3.LUT R154, R0, 0x16, RZ, 0xfc, !PT ;  /* 0x00000016009a7812 */ /* 0x000fe200078efcff */
[----:B------:R-:W-:Y:S01]  /*4b00*/  LDGSTS.E [R220+0x1a000], desc[UR16][R190.64], P5 ;  /* 0x1a000000bedc7fae */ /* 0x000fe2000a921850 */
[C---:B------:R-:W-:Y:S02]  /*4b10*/  SEL R5, R3.reuse, RZ, !P4 ;  /* 0x000000ff03057207 */ /* 0x040fe40006000000 */
[----:B------:R-:W-:Y:S01]  /*4b20*/  LOP3.LUT R92, R2, 0x40, RZ, 0x3c, !PT ;  /* 0x00000040025c7812 */ /* 0x000fe200078e3cff */
[----:B------:R-:W-:Y:S01]  /*4b30*/  LDGSTS.E [R220+0x1a008], desc[UR16][R186.64], P6 ;  /* 0x1a008000badc7fae */ /* 0x000fe2000b121850 */
[----:B------:R-:W-:Y:S02]  /*4b40*/  ISETP.GE.AND P4, PT, R212, R4, PT ;  /* 0x00000004d400720c */ /* 0x000fe40003f86270 */
[----:B------:R-:W-:Y:S02]  /*4b50*/  ISETP.NE.U32.AND P1, PT, R54, RZ, PT ;  /* 0x000000ff3600720c */ /* 0x000fe40003f25070 */
[----:B------:R-:W-:-:S02]  /*4b60*/  SEL R54, R3, RZ, !P2 ;  /* 0x000000ff03367207 */ /* 0x000fc40005000000 */
[----:B------:R-:W-:Y:S02]  /*4b70*/  LOP3.LUT R94, R0, 0x34, RZ, 0xfc, !PT ;  /* 0x00000034005e7812 */ /* 0x000fe400078efcff */
[----:B------:R-:W-:Y:S01]  /*4b80*/  ISETP.GE.AND P5, PT, R154, R4, PT ;  /* 0x000000049a00720c */ /* 0x000fe20003fa6270 */
[----:B------:R-:W-:Y:S01]  /*4b90*/  VIADD R222, R92, UR7 ;  /* 0x000000075cde7c36 */ /* 0x000fe20008000000 */
[----:B------:R-:W-:Y:S02]  /*4ba0*/  ISETP.NE.U32.AND P2, PT, R5, RZ, PT ;  /* 0x000000ff0500720c */ /* 0x000fe40003f45070 */
[----:B------:R-:W-:Y:S02]  /*4bb0*/  SEL R5, R3, RZ, !P4 ;  /* 0x000000ff03057207 */ /* 0x000fe40006000000 */
[----:B------:R-:W-:Y:S01]  /*4bc0*/  LOP3.LUT R90, R0, 0x36, RZ, 0xfc, !PT ;  /* 0x00000036005a7812 */ /* 0x000fe200078efcff */
[----:B------:R-:W-:Y:S01]  /*4bd0*/  LDGSTS.E [R222+0x18000], desc[UR16][R182.64], P3 ;  /* 0x18000000b6de7fae */ /* 0x000fe20009921850 */
[----:B------:R-:W-:-:S02]  /*4be0*/  ISETP.NE.U32.AND P4, PT, R54, RZ, PT ;  /* 0x000000ff3600720c */ /* 0x000fc40003f85070 */
[-C--:B------:R-:W-:Y:S01]  /*4bf0*/  ISETP.GE.AND P6, PT, R94, R4.reuse, PT ;  /* 0x000000045e00720c */ /* 0x080fe20003fc6270 */
[----:B------:R-:W-:Y:S01]  /*4c00*/  LDGSTS.E [R222+0x18008], desc[UR16][R178.64], P1 ;  /* 0x18008000b2de7fae */ /* 0x000fe20008921850 */
[----:B------:R-:W-:Y:S02]  /*4c10*/  SEL R54, R3, RZ, !P5 ;  /* 0x000000ff03367207 */ /* 0x000fe40006800000 */
[----:B------:R-:W-:Y:S01]  /*4c20*/  ISETP.NE.U32.AND P0, PT, R5, RZ, PT ;  /* 0x000000ff0500720c */ /* 0x000fe20003f05070 */
[----:B------:R-:W-:Y:S01]  /*4c30*/  LDGSTS.E [R222+0x1a000], desc[UR16][R174.64], P2 ;  /* 0x1a000000aede7fae */ /* 0x000fe20009121850 */
[----:B------:R-:W-:Y:S02]  /*4c40*/  ISETP.GE.AND P5, PT, R90, R4, PT ;  /* 0x000000045a00720c */ /* 0x000fe40003fa6270 */
[----:B------:R-:W-:Y:S02]  /*4c50*/  SEL R5, R3, RZ, !P6 ;  /* 0x000000ff03057207 */ /* 0x000fe40007000000 */
[----:B------:R-:W-:Y:S01]  /*4c60*/  ISETP.NE.U32.AND P3, PT, R54, RZ, PT ;  /* 0x000000ff3600720c */ /* 0x000fe20003f65070 */
[----:B------:R-:W-:Y:S01]  /*4c70*/  LDGSTS.E [R222+0x1a008], desc[UR16][R170.64], P4 ;  /* 0x1a008000aade7fae */ /* 0x000fe2000a121850 */
[----:B------:R-:W-:-:S02]  /*4c80*/  LOP3.LUT R99, R2, 0x50, RZ, 0x3c, !PT ;  /* 0x0000005002637812 */ /* 0x000fc400078e3cff */
[----:B------:R-:W-:Y:S02]  /*4c90*/  LOP3.LUT R88, R0, 0x18, RZ, 0xfc, !PT ;  /* 0x0000001800587812 */ /* 0x000fe400078efcff */
[----:B------:R-:W-:Y:S02]  /*4ca0*/  SEL R54, R3, RZ, !P5 ;  /* 0x000000ff03367207 */ /* 0x000fe40006800000 */
[----:B------:R-:W-:Y:S01]  /*4cb0*/  ISETP.NE.U32.AND P5, PT, R5, RZ, PT ;  /* 0x000000ff0500720c */ /* 0x000fe20003fa5070 */
[----:B------:R-:W-:Y:S01]  /*4cc0*/  VIADD R229, R99, UR7 ;  /* 0x0000000763e57c36 */ /* 0x000fe20008000000 */
[----:B------:R-:W-:Y:S02]  /*4cd0*/  ISETP.GE.AND P6, PT, R88, R4, PT ;  /* 0x000000045800720c */ /* 0x000fe40003fc6270 */
[C---:B------:R-:W-:Y:S02]  /*4ce0*/  LOP3.LUT R98, R0.reuse, 0x1a, RZ, 0xfc, !PT ;  /* 0x0000001a00627812 */ /* 0x040fe400078efcff */
[----:B------:R-:W-:Y:S01]  /*4cf0*/  LOP3.LUT R97, R0, 0x38, RZ, 0xfc, !PT ;  /* 0x0000003800617812 */ /* 0x000fe200078efcff */
[----:B------:R-:W-:Y:S01]  /*4d00*/  LDGSTS.E [R229+0x18000], desc[UR16][R168.64], P0 ;  /* 0x18000000a8e57fae */ /* 0x000fe20008121850 */
[----:B------:R-:W-:-:S02]  /*4d10*/  SEL R5, R3, RZ, !P6 ;  /* 0x000000ff03057207 */ /* 0x000fc40007000000 */
[----:B------:R-:W-:Y:S01]  /*4d20*/  LOP3.LUT R96, R0, 0x3a, RZ, 0xfc, !PT ;  /* 0x0000003a00607812 */ /* 0x000fe200078efcff */
[----:B------:R-:W-:Y:S01]  /*4d30*/  LDGSTS.E [R229+0x18008], desc[UR16][R164.64], P3 ;  /* 0x18008000a4e57fae */ /* 0x000fe20009921850 */
[-C--:B------:R-:W-:Y:S02]  /*4d40*/  ISETP.GE.AND P2, PT, R95, R4.reuse, PT ;  /* 0x000000045f00720c */ /* 0x080fe40003f46270 */
[-C--:B------:R-:W-:Y:S01]  /*4d50*/  ISETP.GE.AND P4, PT, R98, R4.reuse, PT ;  /* 0x000000046200720c */ /* 0x080fe20003f86270 */
[----:B------:R-:W-:Y:S01]  /*4d60*/  LDGSTS.E [R229+0x1a000], desc[UR16][R162.64], P5 ;  /* 0x1a000000a2e57fae */ /* 0x000fe2000a921850 */
[----:B------:R-:W-:Y:S02]  /*4d70*/  LOP3.LUT R88, R0, 0x3e, RZ, 0xfc, !PT ;  /* 0x0000003e00587812 */ /* 0x000fe400078efcff */
[----:B------:R-:W-:Y:S02]  /*4d80*/  ISETP.GE.AND P0, PT, R97, R4, PT ;  /* 0x000000046100720c */ /* 0x000fe40003f06270 */
[----:B------:R-:W-:-:S02]  /*4d90*/  ISETP.NE.U32.AND P6, PT, R54, RZ, PT ;  /* 0x000000ff3600720c */ /* 0x000fc40003fc5070 */
[C---:B------:R-:W-:Y:S02]  /*4da0*/  LOP3.LUT R94, R0.reuse, 0x1c, RZ, 0xfc, !PT ;  /* 0x0000001c005e7812 */ /* 0x040fe400078efcff */
[C---:B------:R-:W-:Y:S02]  /*4db0*/  LOP3.LUT R92, R0.reuse, 0x1e, RZ, 0xfc, !PT ;  /* 0x0000001e005c7812 */ /* 0x040fe400078efcff */
[----:B------:R-:W-:Y:S02]  /*4dc0*/  LOP3.LUT R90, R0, 0x3c, RZ, 0xfc, !PT ;  /* 0x0000003c005a7812 */ /* 0x000fe400078efcff */
[----:B------:R-:W-:Y:S02]  /*4dd0*/  ISETP.NE.U32.AND P1, PT, R5, RZ, PT ;  /* 0x000000ff0500720c */ /* 0x000fe40003f25070 */
[----:B------:R-:W-:Y:S02]  /*4de0*/  ISETP.GE.AND P3, PT, R96, R4, PT ;  /* 0x000000046000720c */ /* 0x000fe40003f66270 */
[C---:B------:R-:W-:Y:S01]  /*4df0*/  SEL R54, R3.reuse, RZ, !P4 ;  /* 0x000000ff03367207 */ /* 0x040fe20006000000 */
[----:B------:R-:W-:Y:S01]  /*4e00*/  LDGSTS.E [R229+0x1a008], desc[UR16][R158.64], P6 ;  /* 0x1a0080009ee57fae */ /* 0x000fe2000b121850 */
[----:B------:R-:W-:-:S02]  /*4e10*/  SEL R55, R3, RZ, !P2 ;  /* 0x000000ff03377207 */ /* 0x000fc40005000000 */
[----:B------:R-:W-:Y:S02]  /*4e20*/  SEL R5, R3, RZ, !P0 ;  /* 0x000000ff03057207 */ /* 0x000fe40004000000 */
[-C--:B------:R-:W-:Y:S02]  /*4e30*/  ISETP.GE.AND P2, PT, R88, R4.reuse, PT ;  /* 0x000000045800720c */ /* 0x080fe40003f46270 */
[-C--:B------:R-:W-:Y:S02]  /*4e40*/  ISETP.GE.AND P5, PT, R94, R4.reuse, PT ;  /* 0x000000045e00720c */ /* 0x080fe40003fa6270 */
[-C--:B------:R-:W-:Y:S02]  /*4e50*/  ISETP.GE.AND P4, PT, R92, R4.reuse, PT ;  /* 0x000000045c00720c */ /* 0x080fe40003f86270 */
[----:B------:R-:W-:Y:S02]  /*4e60*/  ISETP.GE.AND P0, PT, R90, R4, PT ;  /* 0x000000045a00720c */ /* 0x000fe40003f06270 */
[----:B------:R-:W-:-:S02]  /*4e70*/  LOP3.LUT R88, R2, 0x60, RZ, 0x3c, !PT ;  /* 0x0000006002587812 */ /* 0x000fc400078e3cff */
[C---:B------:R-:W-:Y:S02]  /*4e80*/  SEL R4, R3.reuse, RZ, !P3 ;  /* 0x000000ff03047207 */ /* 0x040fe40005800000 */
[----:B------:R-:W-:Y:S01]  /*4e90*/  ISETP.NE.U32.AND P3, PT, R54, RZ, PT ;  /* 0x000000ff3600720c */ /* 0x000fe20003f65070 */
[----:B------:R-:W-:Y:S01]  /*4ea0*/  VIADD R230, R88, UR7 ;  /* 0x0000000758e67c36 */ /* 0x000fe20008000000 */
[----:B------:R-:W-:Y:S02]  /*4eb0*/  SEL R54, R3, RZ, !P5 ;  /* 0x000000ff03367207 */ /* 0x000fe40006800000 */
[----:B------:R-:W-:Y:S02]  /*4ec0*/  ISETP.NE.U32.AND P5, PT, R5, RZ, PT ;  /* 0x000000ff0500720c */ /* 0x000fe40003fa5070 */
[----:B------:R-:W-:Y:S01]  /*4ed0*/  LDGSTS.E [R230+0x18000], desc[UR16][R156.64], P1 ;  /* 0x180000009ce67fae */ /* 0x000fe20008921850 */
[----:B------:R-:W-:Y:S02]  /*4ee0*/  ISETP.NE.U32.AND P1, PT, R4, RZ, PT ;  /* 0x000000ff0400720c */ /* 0x000fe40003f25070 */
[----:B------:R-:W-:-:S02]  /*4ef0*/  SEL R4, R3, RZ, !P0 ;  /* 0x000000ff03047207 */ /* 0x000fc40004000000 */
[C---:B------:R-:W-:Y:S02]  /*4f00*/  SEL R5, R3.reuse, RZ, !P4 ;  /* 0x000000ff03057207 */ /* 0x040fe40006000000 */
[----:B------:R-:W-:Y:S01]  /*4f10*/  ISETP.NE.U32.AND P4, PT, R54, RZ, PT ;  /* 0x000000ff3600720c */ /* 0x000fe20003f85070 */
[----:B------:R-:W-:Y:S01]  /*4f20*/  LDGSTS.E [R230+0x18008], desc[UR16][R150.64], P3 ;  /* 0x1800800096e67fae */ /* 0x000fe20009921850 */
[----:B------:R-:W-:Y:S02]  /*4f30*/  SEL R3, R3, RZ, !P2 ;  /* 0x000000ff03037207 */ /* 0x000fe40005000000 */
[----:B------:R-:W-:Y:S01]  /*4f40*/  ISETP.NE.U32.AND P3, PT, R4, RZ, PT ;  /* 0x000000ff0400720c */ /* 0x000fe20003f65070 */
[----:B------:R-:W-:Y:S01]  /*4f50*/  IMAD R231, R95, R235, RZ ;  /* 0x000000eb5fe77224 */ /* 0x000fe200078e02ff */
[----:B------:R-:W-:Y:S01]  /*4f60*/  ISETP.NE.U32.AND P0, PT, R5, RZ, PT ;  /* 0x000000ff0500720c */ /* 0x000fe20003f05070 */
[----:B------:R-:W-:Y:S01]  /*4f70*/  UIADD3 UR4, UR12, -0x40, URZ ;  /* 0xffffffc00c047890 */ /* 0x000fe2000fffe03f */
[----:B------:R-:W-:Y:S01]  /*4f80*/  LOP3.LUT R4, R2, 0x70, RZ, 0x3c, !PT ;  /* 0x0000007002047812 */ /* 0x000fe200078e3cff */
[----:B------:R-:W-:Y:S01]  /*4f90*/  LDGSTS.E [R230+0x1a000], desc[UR16][R146.64], P5 ;  /* 0x1a00000092e67fae */ /* 0x000fe2000a921850 */
[----:B------:R-:W-:Y:S01]  /*4fa0*/  ISETP.NE.U32.AND P2, PT, R3, RZ, PT ;  /* 0x000000ff0300720c */ /* 0x000fe20003f45070 */
[----:B------:R-:W-:-:S02]  /*4fb0*/  IMAD.SHL.U32 R3, R231, 0x4, RZ ;  /* 0x00000004e7037824 */ /* 0x000fc400078e00ff */
[----:B------:R-:W-:Y:S01]  /*4fc0*/  VIADD R204, R4, UR7 ;  /* 0x0000000704cc7c36 */ /* 0x000fe20008000000 */
[----:B------:R-:W-:Y:S01]  /*4fd0*/  LDGSTS.E [R230+0x1a008], desc[UR16][R144.64], P1 ;  /* 0x1a00800090e67fae */ /* 0x000fe20008921850 */
[----:B------:R-:W-:Y:S01]  /*4fe0*/  ISETP.GE.AND P5, PT, R0, UR4, PT ;  /* 0x0000000400007c0c */ /* 0x000fe2000bfa6270 */
[----:B------:R-:W-:Y:S02]  /*4ff0*/  IMAD R88, R53, UR5, RZ ;  /* 0x0000000535587c24 */ /* 0x000fe4000f8e02ff */
[----:B------:R-:W-:Y:S01]  /*5000*/  LDGSTS.E [R204+0x18000], desc[UR16][R142.64], P4 ;  /* 0x180000008ecc7fae */ /* 0x000fe2000a121850 */
[----:B------:R-:W-:Y:S02]  /*5010*/  ISETP.GE.AND P4, PT, R93, UR4, PT ;  /* 0x000000045d007c0c */ /* 0x000fe4000bf86270 */
[----:B------:R-:W-:Y:S01]  /*5020*/  IADD3 R134, P1, R3, UR10, RZ ;  /* 0x0000000a03867c10 */ /* 0x000fe2000ff3e0ff */
[----:B------:R-:W-:Y:S01]  /*5030*/  LDGSTS.E [R204+0x18008], desc[UR16][R136.64], P0 ;  /* 0x1800800088cc7fae */ /* 0x000fe20008121850 */
[----:B------:R-:W-:Y:S01]  /*5040*/  ISETP.NE.U32.AND P6, PT, R55, RZ, PT ;  /* 0x000000ff3700720c */ /* 0x000fe20003fc5070 */
[----:B------:R-:W-:Y:S01]  /*5050*/  IMAD R93, R8, UR5, RZ ;  /* 0x00000005085d7c24 */ /* 0x000fe2000f8e02ff */
[----:B------:R-:W-:Y:S01]  /*5060*/  SEL R55, RZ, 0x4, P5 ;  /* 0x00000004ff377807 */ /* 0x000fe20002800000 */
[----:B------:R-:W-:Y:S01]  /*5070*/  LDGSTS.E [R204+0x1a000], desc[UR16][R140.64], P3 ;  /* 0x1a0000008ccc7fae */ /* 0x000fe20009921850 */
[----:B------:R-:W-:Y:S01]  /*5080*/  ISETP.GT.AND P5, PT, R6, 0x7f, PT ;  /* 0x0000007f0600780c */ /* 0x000fe20003fa4270 */
[----:B------:R-:W-:Y:S01]  /*5090*/  IMAD R90, R51, UR5, RZ ;  /* 0x00000005335a7c24 */ /* 0x000fe2000f8e02ff */
[----:B------:R-:W-:Y:S01]  /*50a0*/  SEL R5, RZ, 0x4, P4 ;  /* 0x00000004ff057807 */ /* 0x000fe20002000000 */
[----:B------:R-:W-:Y:S01]  /*50b0*/  LDGSTS.E [R204+0x1a008], desc[UR16][R138.64], P2 ;  /* 0x1a0080008acc7fae */ /* 0x000fe20009121850 */
[----:B------:R-:W-:-:S02]  /*50c0*/  LEA.HI.X.SX32 R4, R231, UR11, 0x2, P1 ;  /* 0x0000000be7047c11 */ /* 0x000fc400088f16ff */
[----:B------:R-:W-:Y:S01]  /*50d0*/  LEA R8, P2, R88, R134, 0x2 ;  /* 0x0000008658087211 */ /* 0x000fe200078410ff */
[----:B------:R-:W-:Y:S01]  /*50e0*/  IMAD R124, R52, UR5, RZ ;  /* 0x00000005347c7c24 */ /* 0x000fe2000f8e02ff */
[----:B------:R-:W-:Y:S01]  /*50f0*/  ISETP.GE.AND P4, PT, R89, UR4, PT ;  /* 0x0000000459007c0c */ /* 0x000fe2000bf86270 */
[----:B------:R-:W-:Y:S01]  /*5100*/  IMAD R89, R9, UR5, RZ ;  /* 0x0000000509597c24 */ /* 0x000fe2000f8e02ff */
[----:B------:R-:W-:Y:S01]  /*5110*/  SEL R5, R5, RZ, P5 ;  /* 0x000000ff05057207 */ /* 0x000fe20002800000 */
[----:B------:R-:W-:Y:S01]  /*5120*/  IMAD R95, R12, UR5, RZ ;  /* 0x000000050c5f7c24 */ /* 0x000fe2000f8e02ff */
[----:B------:R-:W-:Y:S01]  /*5130*/  LEA.HI.X.SX32 R9, R88, R4, 0x2, P2 ;  /* 0x0000000458097211 */ /* 0x000fe200010f16ff */
[----:B------:R-:W-:Y:S01]  /*5140*/  IMAD R92, R49, UR5, RZ ;  /* 0x00000005315c7c24 */ /* 0x000fe2000f8e02ff */
[-C--:B------:R-:W-:Y:S01]  /*5150*/  LEA R12, P2, R90, R134.reuse, 0x2 ;  /* 0x000000865a0c7211 */ /* 0x080fe200078410ff */
[----:B------:R-:W-:Y:S01]  /*5160*/  IMAD R97, R13, UR5, RZ ;  /* 0x000000050d617c24 */ /* 0x000fe2000f8e02ff */
[----:B------:R-:W-:Y:S01]  /*5170*/  ISETP.GE.AND P1, PT, R91, UR4, PT ;  /* 0x000000045b007c0c */ /* 0x000fe2000bf26270 */
[----:B------:R-:W-:Y:S01]  /*5180*/  IMAD R91, R10, UR5, RZ ;  /* 0x000000050a5b7c24 */ /* 0x000fe2000f8e02ff */
[----:B------:R-:W-:Y:S01]  /*5190*/  ISETP.NE.U32.AND P0, PT, R5, RZ, PT ;  /* 0x000000ff0500720c */ /* 0x000fe20003f05070 */
[----:B------:R-:W-:Y:S01]  /*51a0*/  IMAD R123, R50, UR5, RZ ;  /* 0x00000005327b7c24 */ /* 0x000fe2000f8e02ff */
[----:B------:R-:W-:Y:S01]  /*51b0*/  SEL R5, RZ, 0x4, P4 ;  /* 0x00000004ff057807 */ /* 0x000fe20002000000 */
[----:B------:R-:W-:Y:S01]  /*51c0*/  IMAD R101, R16, UR5, RZ ;  /* 0x0000000510657c24 */ /* 0x000fe2000f8e02ff */
[----:B------:R-:W-:Y:S01]  /*51d0*/  LEA R10, P4, R124, R134, 0x2 ;  /* 0x000000867c0a7211 */ /* 0x000fe200078810ff */
[----:B------:R-:W-:Y:S01]  /*51e0*/  IMAD R94, R47, UR5, RZ ;  /* 0x000000052f5e7c24 */ /* 0x000fe2000f8e02ff */
[----:B------:R-:W-:Y:S01]  /*51f0*/  LEA.HI.X.SX32 R13, R90, R4, 0x2, P2 ;  /* 0x000000045a0d7211 */ /* 0x000fe200010f16ff */
[----:B------:R2:W-:Y:S01]  /*5200*/  STL [R1+0x140], R88 ;  /* 0x0001405801007387 */ /* 0x0005e20000100800 */
[----:B------:R-:W-:Y:S01]  /*5210*/  LEA R16, P2, R92, R134, 0x2 ;  /* 0x000000865c107211 */ /* 0x000fe200078410ff */
[----:B------:R-:W-:-:S02]  /*5220*/  IMAD R103, R17, UR5, RZ ;  /* 0x0000000511677c24 */ /* 0x000fc4000f8e02ff */
[----:B------:R-:W-:Y:S01]  /*5230*/  IMAD R99, R14, UR5, RZ ;  /* 0x000000050e637c24 */ /* 0x000fe2000f8e02ff */
[-C--:B------:R-:W-:Y:S01]  /*5240*/  LEA.HI.X.SX32 R17, R92, R4.reuse, 0x2, P2 ;  /* 0x000000045c117211 */ /* 0x080fe200010f16ff */
[----:B------:R-:W-:Y:S01]  /*5250*/  IMAD R122, R48, UR5, RZ ;  /* 0x00000005307a7c24 */ /* 0x000fe2000f8e02ff */
[----:B------:R-:W-:Y:S01]  /*5260*/  STL [R1+0x13c], R124 ;  /* 0x00013c7c01007387 */ /* 0x000fe20000100800 */
[----:B------:R-:W-:Y:S02]  /*5270*/  IMAD R105, R20, UR5, RZ ;  /* 0x0000000514697c24 */ /* 0x000fe4000f8e02ff */
[----:B--2---:R-:W-:Y:S01]  /*5280*/  IMAD R88, R11, UR5, RZ ;  /* 0x000000050b587c24 */ /* 0x004fe2000f8e02ff */
[----:B------:R-:W-:Y:S01]  /*5290*/  LEA.HI.X.SX32 R11, R124, R4, 0x2, P4 ;  /* 0x000000047c0b7211 */ /* 0x000fe200020f16ff */
[----:B------:R-:W-:Y:S01]  /*52a0*/  IMAD R96, R45, UR5, RZ ;  /* 0x000000052d607c24 */ /* 0x000fe2000f8e02ff */
[-C--:B------:R-:W-:Y:S01]  /*52b0*/  LEA R14, P4, R123, R134.reuse, 0x2 ;  /* 0x000000867b0e7211 */ /* 0x080fe200078810ff */
        /* <DEDUP_REMOVED lines=51> */
[----:B------:R-:W-:Y:S01]  /*55f0*/  STL [R1+0x8c], R119 ;  /* 0x00008c7701007387 */ /* 0x000fe20000100800 */
[----:B------:R-:W-:Y:S02]  /*5600*/  LEA.HI.X.SX32 R37, R102, R4, 0x2, P2 ;  /* 0x0000000466257211 */ /* 0x000fe400010f16ff */
[----:B------:R-:W-:Y:S01]  /*5610*/  LEA R40, P2, R0, R134, 0x2 ;  /* 0x0000008600287211 */ /* 0x000fe200078410ff */
[----:B------:R-:W-:Y:S01]  /*5620*/  IMAD R251, R251, UR5, RZ ;  /* 0x00000005fbfb7c24 */ /* 0x000fe2000f8e02ff */
[----:B------:R-:W-:Y:S01]  /*5630*/  SEL R55, R55, RZ, P5 ;  /* 0x000000ff37377207 */ /* 0x000fe20002800000 */
[----:B--2---:R-:W-:Y:S01]  /*5640*/  IMAD R98, R31, UR5, RZ ;  /* 0x000000051f627c24 */ /* 0x004fe2000f8e02ff */
[----:B------:R-:W-:Y:S01]  /*5650*/  LEA.HI.X.SX32 R31, R119, R4, 0x2, P4 ;  /* 0x00000004771f7211 */ /* 0x000fe200020f16ff */
[----:B------:R-:W-:Y:S01]  /*5660*/  IMAD R249, R249, UR5, RZ ;  /* 0x00000005f9f97c24 */ /* 0x000fe2000f8e02ff */
[----:B------:R-:W-:Y:S01]  /*5670*/  LEA R34, P4, R118, R134, 0x2 ;  /* 0x0000008676227211 */ /* 0x000fe200078810ff */
[----:B------:R2:W-:Y:S01]  /*5680*/  STL [R1+0x88], R100 ;  /* 0x0000886401007387 */ /* 0x0005e20000100800 */
[----:B------:R-:W-:-:S02]  /*5690*/  LEA.HI.X.SX32 R41, R0, R4, 0x2, P2 ;  /* 0x0000000400297211 */ /* 0x000fc400010f16ff */
[----:B------:R-:W-:Y:S01]  /*56a0*/  LEA R44, P2, R115, R134, 0x2 ;  /* 0x00000086732c7211 */ /* 0x000fe200078410ff */
[----:B------:R-:W-:Y:S01]  /*56b0*/  STL [R1+0x84], R118 ;  /* 0x0000847601007387 */ /* 0x000fe20000100800 */
[----:B------:R-:W-:Y:S02]  /*56c0*/  IMAD R252, R252, UR5, RZ ;  /* 0x00000005fcfc7c24 */ /* 0x000fe4000f8e02ff */
[----:B------:R-:W-:Y:S01]  /*56d0*/  IMAD R247, R247, UR5, RZ ;  /* 0x00000005f7f77c24 */ /* 0x000fe2000f8e02ff */
[----:B------:R-:W0:Y:S01]  /*56e0*/  LDGDEPBAR ;  /* 0x00000000000079af */ /* 0x000e220000000000 */
[----:B--2---:R-:W-:Y:S01]  /*56f0*/  IMAD R100, R35, UR5, RZ ;  /* 0x0000000523647c24 */ /* 0x004fe2000f8e02ff */
[----:B------:R-:W-:Y:S02]  /*5700*/  LEA.HI.X.SX32 R35, R118, R4, 0x2, P4 ;  /* 0x0000000476237211 */ /* 0x000fe400020f16ff */
[----:B------:R-:W-:Y:S01]  /*5710*/  LEA R38, P4, R117, R134, 0x2 ;  /* 0x0000008675267211 */ /* 0x000fe200078810ff */
[----:B------:R2:W-:Y:S01]  /*5720*/  STL [R1+0x80], R102 ;  /* 0x0000806601007387 */ /* 0x0005e20000100800 */
[----:B------:R-:W-:-:S02]  /*5730*/  LEA.HI.X.SX32 R45, R115, R4, 0x2, P2 ;  /* 0x00000004732d7211 */ /* 0x000fc400010f16ff */
[----:B------:R-:W-:Y:S01]  /*5740*/  LEA R48, P2, R113, R134, 0x2 ;  /* 0x0000008671307211 */ /* 0x000fe200078410ff */
[----:B--2---:R-:W-:Y:S01]  /*5750*/  IMAD R102, R39, UR5, RZ ;  /* 0x0000000527667c24 */ /* 0x004fe2000f8e02ff */
[----:B------:R-:W-:Y:S02]  /*5760*/  LEA.HI.X.SX32 R39, R117, R4, 0x2, P4 ;  /* 0x0000000475277211 */ /* 0x000fe400020f16ff */
[C---:B------:R-:W-:Y:S02]  /*5770*/  LEA R42, P4, R116.reuse, R134, 0x2 ;  /* 0x00000086742a7211 */ /* 0x040fe400078810ff */
[-C--:B------:R-:W-:Y:S02]  /*5780*/  LEA.HI.X.SX32 R49, R113, R4.reuse, 0x2, P2 ;  /* 0x0000000471317211 */ /* 0x080fe400010f16ff */
[----:B------:R-:W-:Y:S02]  /*5790*/  LEA.HI.X.SX32 R43, R116, R4, 0x2, P4 ;  /* 0x00000004742b7211 */ /* 0x000fe400020f16ff */
[----:B------:R-:W-:-:S02]  /*57a0*/  LEA R46, P4, R114, R134, 0x2 ;  /* 0x00000086722e7211 */ /* 0x000fc400078810ff */
[----:B------:R-:W-:Y:S02]  /*57b0*/  SEL R54, RZ, 0x4, P1 ;  /* 0x00000004ff367807 */ /* 0x000fe40000800000 */
[C---:B------:R-:W-:Y:S02]  /*57c0*/  LEA R52, P2, R111.reuse, R134, 0x2 ;  /* 0x000000866f347211 */ /* 0x040fe400078410ff */
[----:B------:R-:W-:Y:S02]  /*57d0*/  LEA.HI.X.SX32 R47, R114, R4, 0x2, P4 ;  /* 0x00000004722f7211 */ /* 0x000fe400020f16ff */
[----:B------:R-:W-:Y:S02]  /*57e0*/  SEL R54, R54, RZ, P5 ;  /* 0x000000ff36367207 */ /* 0x000fe40002800000 */
[----:B------:R-:W-:Y:S02]  /*57f0*/  LEA R50, P4, R112, R134, 0x2 ;  /* 0x0000008670327211 */ /* 0x000fe400078810ff */
[----:B------:R-:W-:-:S02]  /*5800*/  LEA.HI.X.SX32 R53, R111, R4, 0x2, P2 ;  /* 0x000000046f357211 */ /* 0x000fc400010f16ff */
[C---:B------:R-:W-:Y:S02]  /*5810*/  LEA R56, P2, R109.reuse, R134, 0x2 ;  /* 0x000000866d387211 */ /* 0x040fe400078410ff */
[----:B------:R-:W-:Y:S02]  /*5820*/  ISETP.NE.U32.AND P3, PT, R54, RZ, PT ;  /* 0x000000ff3600720c */ /* 0x000fe40003f65070 */
[----:B------:R-:W-:Y:S02]  /*5830*/  LEA.HI.X.SX32 R51, R112, R4, 0x2, P4 ;  /* 0x0000000470337211 */ /* 0x000fe400020f16ff */
[----:B------:R-:W-:Y:S02]  /*5840*/  LEA R54, P4, R110, R134, 0x2 ;  /* 0x000000866e367211 */ /* 0x000fe400078810ff */
[----:B------:R-:W-:Y:S02]  /*5850*/  LEA.HI.X.SX32 R57, R109, R4, 0x2, P2 ;  /* 0x000000046d397211 */ /* 0x000fe400010f16ff */
[----:B------:R-:W-:-:S02]  /*5860*/  LEA R60, P2, R107, R134, 0x2 ;  /* 0x000000866b3c7211 */ /* 0x000fc400078410ff */
[----:B------:R-:W-:Y:S02]  /*5870*/  ISETP.NE.U32.AND P1, PT, R55, RZ, PT ;  /* 0x000000ff3700720c */ /* 0x000fe40003f25070 */
[----:B------:R-:W-:Y:S02]  /*5880*/  LEA.HI.X.SX32 R55, R110, R4, 0x2, P4 ;  /* 0x000000046e377211 */ /* 0x000fe400020f16ff */
[C---:B------:R-:W-:Y:S02]  /*5890*/  LEA R58, P4, R108.reuse, R134, 0x2 ;  /* 0x000000866c3a7211 */ /* 0x040fe400078810ff */
[----:B------:R-:W-:Y:S02]  /*58a0*/  LEA.HI.X.SX32 R61, R107, R4, 0x2, P2 ;  /* 0x000000046b3d7211 */ /* 0x000fe400010f16ff */
[----:B------:R-:W-:Y:S02]  /*58b0*/  LEA R64, P2, R105, R134, 0x2 ;  /* 0x0000008669407211 */ /* 0x000fe400078410ff */
[----:B------:R-:W-:-:S02]  /*58c0*/  LEA.HI.X.SX32 R59, R108, R4, 0x2, P4 ;  /* 0x000000046c3b7211 */ /* 0x000fc400020f16ff */
[C---:B------:R-:W-:Y:S02]  /*58d0*/  LEA R62, P4, R106.reuse, R134, 0x2 ;  /* 0x000000866a3e7211 */ /* 0x040fe400078810ff */
[----:B------:R-:W-:Y:S01]  /*58e0*/  LEA.HI.X.SX32 R65, R105, R4, 0x2, P2 ;  /* 0x0000000469417211 */ /* 0x000fe200010f16ff */
[----:B------:R-:W-:Y:S01]  /*58f0*/  STL [R1+0x7c], R117 ;  /* 0x00007c7501007387 */ /* 0x000fe20000100800 */
[C---:B------:R-:W-:Y:S02]  /*5900*/  LEA R68, P2, R103.reuse, R134, 0x2 ;  /* 0x0000008667447211 */ /* 0x040fe400078410ff */
[----:B------:R-:W-:Y:S01]  /*5910*/  LEA.HI.X.SX32 R63, R106, R4, 0x2, P4 ;  /* 0x000000046a3f7211 */ /* 0x000fe200020f16ff */
[----:B------:R-:W-:Y:S01]  /*5920*/  STL [R1+0x78], R0 ;  /* 0x0000780001007387 */ /* 0x000fe20000100800 */
[----:B------:R-:W-:Y:S02]  /*5930*/  LEA R66, P4, R104, R134, 0x2 ;  /* 0x0000008668427211 */ /* 0x000fe400078810ff */
[----:B------:R-:W-:Y:S01]  /*5940*/  LEA.HI.X.SX32 R69, R103, R4, 0x2, P2 ;  /* 0x0000000467457211 */ /* 0x000fe200010f16ff */
[----:B------:R-:W-:Y:S01]  /*5950*/  STL [R1+0x74], R116 ;  /* 0x0000747401007387 */ /* 0x000fe20000100800 */
[----:B------:R-:W-:-:S03]  /*5960*/  LEA R72, P2, R99, R134, 0x2 ;  /* 0x0000008663487211 */ /* 0x000fc600078410ff */
[----:B------:R-:W-:Y:S01]  /*5970*/  STL [R1+0x70], R115 ;  /* 0x0000707301007387 */ /* 0x000fe20000100800 */
[----:B------:R-:W-:-:S03]  /*5980*/  LEA.HI.X.SX32 R67, R104, R4, 0x2, P4 ;  /* 0x0000000468437211 */ /* 0x000fc600020f16ff */
[----:B------:R-:W-:Y:S01]  /*5990*/  STL [R1+0x6c], R114 ;  /* 0x00006c7201007387 */ /* 0x000fe20000100800 */
[----:B------:R-:W-:-:S03]  /*59a0*/  LEA R70, P4, R101, R134, 0x2 ;  /* 0x0000008665467211 */ /* 0x000fc600078810ff */
[----:B------:R-:W-:Y:S01]  /*59b0*/  STL [R1+0x68], R113 ;  /* 0x0000687101007387 */ /* 0x000fe20000100800 */
[----:B------:R-:W-:-:S03]  /*59c0*/  LEA.HI.X.SX32 R73, R99, R4, 0x2, P2 ;  /* 0x0000000463497211 */ /* 0x000fc600010f16ff */
[----:B------:R-:W-:Y:S01]  /*59d0*/  STL [R1+0x64], R112 ;  /* 0x0000647001007387 */ /* 0x000fe20000100800 */
[----:B------:R-:W-:-:S03]  /*59e0*/  LEA R76, P2, R95, R134, 0x2 ;  /* 0x000000865f4c7211 */ /* 0x000fc600078410ff */
[----:B------:R-:W-:Y:S04]  /*59f0*/  STL [R1+0x60], R111 ;  /* 0x0000606f01007387 */ /* 0x000fe80000100800 */
        /* <DEDUP_REMOVED lines=24> */
[----:B------:R-:W-:Y:S04]  /*5b80*/  STL [R1+0x28], R91 ;  /* 0x0000285b01007387 */ /* 0x000fe80000100800 */
[----:B------:R-:W-:Y:S04]  /*5b90*/  STL [R1+0x24], R89 ;  /* 0x0000245901007387 */ /* 0x000fe80000100800 */
[----:B------:R2:W-:Y:S01]  /*5ba0*/  STL [R1+0x20], R88 ;  /* 0x0000205801007387 */ /* 0x0005e20000100800 */
[----:B------:R-:W-:-:S03]  /*5bb0*/  LEA.HI.X.SX32 R83, R89, R4, 0x2, P4 ;  /* 0x0000000459537211 */ /* 0x000fc600020f16ff */
[----:B------:R-:W-:Y:S01]  /*5bc0*/  STL [R1+0x1c], R90 ;  /* 0x00001c5a01007387 */ /* 0x000fe20000100800 */
[----:B--2---:R-:W-:-:S03]  /*5bd0*/  LEA R88, P2, R92, R134, 0x2 ;  /* 0x000000865c587211 */ /* 0x004fc600078410ff */
[----:B------:R2:W-:Y:S01]  /*5be0*/  STL [R1+0x18], R92 ;  /* 0x0000185c01007387 */ /* 0x0005e20000100800 */
[----:B------:R-:W-:-:S03]  /*5bf0*/  LEA.HI.X.SX32 R89, R92, R4, 0x2, P2 ;  /* 0x000000045c597211 */ /* 0x000fc600010f16ff */
[----:B------:R-:W-:Y:S01]  /*5c00*/  STL [R1+0x14], R94 ;  /* 0x0000145e01007387 */ /* 0x000fe20000100800 */
[----:B------:R-:W-:Y:S01]  /*5c10*/  IMAD R0, R7, UR5, RZ ;  /* 0x0000000507007c24 */ /* 0x000fe2000f8e02ff */
[-C--:B--2---:R-:W-:Y:S02]  /*5c20*/  LEA R92, P2, R96, R134.reuse, 0x2 ;  /* 0x00000086605c7211 */ /* 0x084fe400078410ff */
[----:B------:R2:W-:Y:S01]  /*5c30*/  STL [R1+0x10], R96 ;  /* 0x0000106001007387 */ /* 0x0005e20000100800 */
[----:B------:R-:W-:Y:S02]  /*5c40*/  LEA R86, P4, R90, R134, 0x2 ;  /* 0x000000865a567211 */ /* 0x000fe400078810ff */
[-C--:B------:R-:W-:Y:S01]  /*5c50*/  LEA.HI.X.SX32 R93, R96, R4.reuse, 0x2, P2 ;  /* 0x00000004605d7211 */ /* 0x080fe200010f16ff */
[----:B------:R-:W-:Y:S01]  /*5c60*/  STL [R1+0xc], R98 ;  /* 0x00000c6201007387 */ /* 0x000fe20000100800 */
[----:B------:R-:W-:Y:S02]  /*5c70*/  LEA.HI.X.SX32 R87, R90, R4, 0x2, P4 ;  /* 0x000000045a577211 */ /* 0x000fe400020f16ff */
[-C--:B--2---:R-:W-:Y:S01]  /*5c80*/  LEA R96, P2, R100, R134.reuse, 0x2 ;  /* 0x0000008664607211 */ /* 0x084fe200078410ff */
[----:B------:R2:W-:Y:S01]  /*5c90*/  STL [R1+0x8], R100 ;  /* 0x0000086401007387 */ /* 0x0005e20000100800 */
[----:B------:R-:W-:-:S02]  /*5ca0*/  LEA R90, P4, R94, R134, 0x2 ;  /* 0x000000865e5a7211 */ /* 0x000fc400078810ff */
[-C--:B------:R-:W-:Y:S02]  /*5cb0*/  LEA.HI.X.SX32 R97, R100, R4.reuse, 0x2, P2 ;  /* 0x0000000464617211 */ /* 0x080fe400010f16ff */
[----:B------:R-:W-:Y:S02]  /*5cc0*/  LEA.HI.X.SX32 R91, R94, R4, 0x2, P4 ;  /* 0x000000045e5b7211 */ /* 0x000fe400020f16ff */
[-C--:B--2---:R-:W-:Y:S02]  /*5cd0*/  LEA R100, P2, R0, R134.reuse, 0x2 ;  /* 0x0000008600647211 */ /* 0x084fe400078410ff */
[----:B------:R-:W-:Y:S02]  /*5ce0*/  LEA R94, P4, R98, R134, 0x2 ;  /* 0x00000086625e7211 */ /* 0x000fe400078810ff */
[----:B------:R-:W-:Y:S02]  /*5cf0*/  LEA.HI.X.SX32 R101, R0, R4, 0x2, P2 ;  /* 0x0000000400657211 */ /* 0x000fe400010f16ff */
[----:B------:R-:W-:-:S02]  /*5d00*/  LEA R104, P2, R251, R134, 0x2 ;  /* 0x00000086fb687211 */ /* 0x000fc400078410ff */
[-C--:B------:R-:W-:Y:S02]  /*5d10*/  LEA.HI.X.SX32 R95, R98, R4.reuse, 0x2, P4 ;  /* 0x00000004625f7211 */ /* 0x080fe400020f16ff */
[----:B------:R-:W-:Y:S02]  /*5d20*/  LEA.HI.X.SX32 R105, R251, R4, 0x2, P2 ;  /* 0x00000004fb697211 */ /* 0x000fe400010f16ff */
[CC--:B------:R-:W-:Y:S02]  /*5d30*/  LEA R98, P4, R102.reuse, R134.reuse, 0x2 ;  /* 0x0000008666627211 */ /* 0x0c0fe400078810ff */
[C---:B------:R-:W-:Y:S01]  /*5d40*/  LEA R108, P2, R249.reuse, R134, 0x2 ;  /* 0x00000086f96c7211 */ /* 0x040fe200078410ff */
[----:B------:R2:W-:Y:S01]  /*5d50*/  STL [R1+0x4], R102 ;  /* 0x0000046601007387 */ /* 0x0005e20000100800 */
[-C--:B------:R-:W-:Y:S01]  /*5d60*/  LEA.HI.X.SX32 R99, R102, R4.reuse, 0x2, P4 ;  /* 0x0000000466637211 */ /* 0x080fe200020f16ff */
[----:B------:R-:W-:Y:S01]  /*5d70*/  IMAD R250, R250, UR5, RZ ;  /* 0x00000005fafa7c24 */ /* 0x000fe2000f8e02ff */
[----:B------:R-:W-:Y:S01]  /*5d80*/  LEA.HI.X.SX32 R109, R249, R4, 0x2, P2 ;  /* 0x00000004f96d7211 */ /* 0x000fe200010f16ff */
[----:B------:R-:W-:Y:S01]  /*5d90*/  IMAD R245, R245, UR5, RZ ;  /* 0x00000005f5f57c24 */ /* 0x000fe2000f8e02ff */
[----:B------:R-:W-:-:S02]  /*5da0*/  LEA R112, P2, R247, R134, 0x2 ;  /* 0x00000086f7707211 */ /* 0x000fc400078410ff */
[----:B--2---:R-:W-:Y:S01]  /*5db0*/  LEA R102, P4, R252, R134, 0x2 ;  /* 0x00000086fc667211 */ /* 0x004fe200078810ff */
[----:B------:R-:W-:Y:S01]  /*5dc0*/  IMAD R248, R248, UR5, RZ ;  /* 0x00000005f8f87c24 */ /* 0x000fe2000f8e02ff */
[-C--:B------:R-:W-:Y:S01]  /*5dd0*/  LEA.HI.X.SX32 R113, R247, R4.reuse, 0x2, P2 ;  /* 0x00000004f7717211 */ /* 0x080fe200010f16ff */
[----:B------:R-:W-:Y:S01]  /*5de0*/  IMAD R242, R242, UR5, RZ ;  /* 0x00000005f2f27c24 */ /* 0x000fe2000f8e02ff */
[----:B------:R-:W-:Y:S02]  /*5df0*/  LEA.HI.X.SX32 R103, R252, R4, 0x2, P4 ;  /* 0x00000004fc677211 */ /* 0x000fe400020f16ff */
[-C--:B------:R-:W-:Y:S02]  /*5e00*/  LEA R106, P4, R250, R134.reuse, 0x2 ;  /* 0x00000086fa6a7211 */ /* 0x080fe400078810ff */
[C---:B------:R-:W-:Y:S01]  /*5e10*/  LEA R116, P2, R245.reuse, R134, 0x2 ;  /* 0x00000086f5747211 */ /* 0x040fe200078410ff */
[----:B------:R-:W-:Y:S01]  /*5e20*/  IMAD R246, R246, UR5, RZ ;  /* 0x00000005f6f67c24 */ /* 0x000fe2000f8e02ff */
[-C--:B------:R-:W-:Y:S01]  /*5e30*/  LEA.HI.X.SX32 R107, R250, R4.reuse, 0x2, P4 ;  /* 0x00000004fa6b7211 */ /* 0x080fe200020f16ff */
[----:B------:R-:W-:Y:S01]  /*5e40*/  IMAD R240, R240, UR5, RZ ;  /* 0x00000005f0f07c24 */ /* 0x000fe2000f8e02ff */
[----:B------:R-:W-:-:S02]  /*5e50*/  LEA.HI.X.SX32 R117, R245, R4, 0x2, P2 ;  /* 0x00000004f5757211 */ /* 0x000fc400010f16ff */
[-C--:B------:R-:W-:Y:S02]  /*5e60*/  LEA R110, P4, R248, R134.reuse, 0x2 ;  /* 0x00000086f86e7211 */ /* 0x080fe400078810ff */
[----:B------:R-:W-:Y:S01]  /*5e70*/  LEA R120, P2, R242, R134, 0x2 ;  /* 0x00000086f2787211 */ /* 0x000fe200078410ff */
[----:B------:R-:W-:Y:S01]  /*5e80*/  IMAD R243, R243, UR5, RZ ;  /* 0x00000005f3f37c24 */ /* 0x000fe2000f8e02ff */
[-C--:B------:R-:W-:Y:S01]  /*5e90*/  LEA.HI.X.SX32 R111, R248, R4.reuse, 0x2, P4 ;  /* 0x00000004f86f7211 */ /* 0x080fe200020f16ff */
[----:B------:R-:W-:Y:S01]  /*5ea0*/  IMAD R238, R238, UR5, RZ ;  /* 0x00000005eeee7c24 */ /* 0x000fe2000f8e02ff */
[----:B------:R-:W-:Y:S02]  /*5eb0*/  LEA.HI.X.SX32 R121, R242, R4, 0x2, P2 ;  /* 0x00000004f2797211 */ /* 0x000fe400010f16ff */
[-C--:B------:R-:W-:Y:S02]  /*5ec0*/  LEA R114, P4, R246, R134.reuse, 0x2 ;  /* 0x00000086f6727211 */ /* 0x080fe400078810ff */
[----:B------:R-:W-:Y:S01]  /*5ed0*/  LEA R124, P2, R240, R134, 0x2 ;  /* 0x00000086f07c7211 */ /* 0x000fe200078410ff */
[----:B------:R-:W-:Y:S01]  /*5ee0*/  IMAD R241, R241, UR5, RZ ;  /* 0x00000005f1f17c24 */ /* 0x000fe2000f8e02ff */
[-C--:B------:R-:W-:Y:S01]  /*5ef0*/  LEA.HI.X.SX32 R115, R246, R4.reuse, 0x2, P4 ;  /* 0x00000004f6737211 */ /* 0x080fe200020f16ff */
[----:B------:R-:W-:Y:S01]  /*5f00*/  IMAD R233, R233, UR5, RZ ;  /* 0x00000005e9e97c24 */ /* 0x000fe2000f8e02ff */
[----:B------:R-:W-:-:S02]  /*5f10*/  LEA.HI.X.SX32 R125, R240, R4, 0x2, P2 ;  /* 0x00000004f07d7211 */ /* 0x000fc400010f16ff */
[-C--:B------:R-:W-:Y:S02]  /*5f20*/  LEA R118, P4, R243, R134.reuse, 0x2 ;  /* 0x00000086f3767211 */ /* 0x080fe400078810ff */
[C---:B------:R-:W-:Y:S01]  /*5f30*/  LEA R128, P2, R238.reuse, R134, 0x2 ;  /* 0x00000086ee807211 */ /* 0x040fe200078410ff */
[----:B------:R-:W-:Y:S01]  /*5f40*/  IMAD R239, R239, UR5, RZ ;  /* 0x00000005efef7c24 */ /* 0x000fe2000f8e02ff */
[-C--:B------:R-:W-:Y:S02]  /*5f50*/  LEA.HI.X.SX32 R119, R243, R4.reuse, 0x2, P4 ;  /* 0x00000004f3777211 */ /* 0x080fe400020f16ff */
[----:B------:R-:W-:Y:S02]  /*5f60*/  LEA.HI.X.SX32 R129, R238, R4, 0x2, P2 ;  /* 0x00000004ee817211 */ /* 0x000fe400010f16ff */
[-C--:B------:R-:W-:Y:S02]  /*5f70*/  LEA R122, P4, R241, R134.reuse, 0x2 ;  /* 0x00000086f17a7211 */ /* 0x080fe400078810ff */
[----:B------:R-:W-:Y:S01]  /*5f80*/  LEA R132, P2, R233, R134, 0x2 ;  /* 0x00000086e9847211 */ /* 0x000fe200078410ff */
[----:B------:R-:W-:Y:S01]  /*5f90*/  IMAD R237, R237, UR5, RZ ;  /* 0x00000005eded7c24 */ /* 0x000fe2000f8e02ff */
[----:B------:R-:W-:-:S02]  /*5fa0*/  LEA.HI.X.SX32 R123, R241, R4, 0x2, P4 ;  /* 0x00000004f17b7211 */ /* 0x000fc400020f16ff */
[----:B------:R-:W-:Y:S02]  /*5fb0*/  LEA.HI.X.SX32 R133, R233, R4, 0x2, P2 ;  /* 0x00000004e9857211 */ /* 0x000fe400010f16ff */
[----:B------:R-:W-:Y:S02]  /*5fc0*/  LEA R126, P4, R239, R134, 0x2 ;  /* 0x00000086ef7e7211 */ /* 0x000fe400078810ff */
[----:B------:R-:W-:Y:S01]  /*5fd0*/  ISETP.GE.AND P2, PT, R203, UR4, PT ;  /* 0x00000004cb007c0c */ /* 0x000fe2000bf46270 */
[----:B------:R-:W-:Y:S01]  /*5fe0*/  VIADD R203, R205, UR7 ;  /* 0x00000007cdcb7c36 */ /* 0x000fe20008000000 */
[----:B------:R-:W-:Y:S01]  /*5ff0*/  LEA.HI.X.SX32 R127, R239, R4, 0x2, P4 ;  /* 0x00000004ef7f7211 */ /* 0x000fe200020f16ff */
[----:B------:R-:W-:Y:S01]  /*6000*/  IMAD R232, R232, UR5, RZ ;  /* 0x00000005e8e87c24 */ /* 0x000fe2000f8e02ff */
[C---:B------:R-:W-:Y:S02]  /*6010*/  LEA R130, P4, R237.reuse, R134, 0x2 ;  /* 0x00000086ed827211 */ /* 0x040fe400078810ff */
[----:B------:R-:W-:Y:S02]  /*6020*/  LDGSTS.E [R203], desc[UR16][R8.64], P6 ;  /* 0x0000000008cb7fae */ /* 0x000fe4000b121850 */
[----:B------:R-:W-:-:S02]  /*6030*/  LEA.HI.X.SX32 R131, R237, R4, 0x2, P4 ;  /* 0x00000004ed837211 */ /* 0x000fc400020f16ff */
[----:B------:R-:W-:Y:S01]  /*6040*/  LDGSTS.E [R203+0x400], desc[UR16][R16.64], P6 ;  /* 0x0040000010cb7fae */ /* 0x000fe2000b121850 */
[----:B------:R-:W-:-:S03]  /*6050*/  LEA R134, P4, R232, R134, 0x2 ;  /* 0x00000086e8867211 */ /* 0x000fc600078810ff */
[----:B------:R-:W-:Y:S04]  /*6060*/  LDGSTS.E [R203+0x800], desc[UR16][R24.64], P6 ;  /* 0x0080000018cb7fae */ /* 0x000fe8000b121850 */
[----:B------:R-:W-:Y:S04]  /*6070*/  LDGSTS.E [R203+0xc00], desc[UR16][R32.64], P6 ;  /* 0x00c0000020cb7fae */ /* 0x000fe8000b121850 */
[----:B------:R-:W-:Y:S01]  /*6080*/  LDGSTS.E [R203+0x1000], desc[UR16][R40.64], P6 ;  /* 0x0100000028cb7fae */ /* 0x000fe2000b121850 */
[----:B------:R-:W-:-:S03]  /*6090*/  LEA.HI.X.SX32 R135, R232, R4, 0x2, P4 ;  /* 0x00000004e8877211 */ /* 0x000fc600020f16ff */
[----:B------:R2:W-:Y:S04]  /*60a0*/  STL [R1], R0 ;  /* 0x0000000001007387 */ /* 0x0005e80000100800 */
[----:B------:R-:W-:Y:S01]  /*60b0*/  LDGSTS.E [R203+0x1400], desc[UR16][R48.64], P6 ;  /* 0x0140000030cb7fae */ /* 0x000fe2000b121850 */
[----:B------:R-:W-:-:S03]  /*60c0*/  SEL R4, RZ, 0x4, P2 ;  /* 0x00000004ff047807 */ /* 0x000fc60001000000 */
[----:B------:R-:W-:Y:S01]  /*60d0*/  LDGSTS.E [R203+0x1800], desc[UR16][R56.64], P6 ;  /* 0x0180000038cb7fae */ /* 0x000fe2000b121850 */
[----:B--2---:R-:W-:-:S03]  /*60e0*/  LOP3.LUT R0, R205, 0x20, RZ, 0x3c, !PT ;  /* 0x00000020cd007812 */ /* 0x004fc600078e3cff */
[----:B------:R-:W-:Y:S01]  /*60f0*/  LDGSTS.E [R203+0x1c00], desc[UR16][R64.64], P6 ;  /* 0x01c0000040cb7fae */ /* 0x000fe2000b121850 */
[----:B------:R-:W-:-:S03]  /*6100*/  ISETP.GE.AND P2, PT, R202, UR4, PT ;  /* 0x00000004ca007c0c */ /* 0x000fc6000bf46270 */
[----:B------:R-:W-:Y:S01]  /*6110*/  LDGSTS.E [R203+0x2000], desc[UR16][R72.64], P6 ;  /* 0x0200000048cb7fae */ /* 0x000fe2000b121850 */
[----:B------:R-:W-:-:S03]  /*6120*/  VIADD R202, R0, UR7 ;  /* 0x0000000700ca7c36 */ /* 0x000fc60008000000 */
[----:B------:R-:W-:Y:S04]  /*6130*/  LDGSTS.E [R203+0x2400], desc[UR16][R80.64], P6 ;  /* 0x0240000050cb7fae */ /* 0x000fe8000b121850 */
        /* <DEDUP_REMOVED lines=8> */
[----:B------:R-:W-:Y:S01]  /*61c0*/  LDGSTS.E [R202+0x900], desc[UR16][R26.64], P6 ;  /* 0x009000001aca7fae */ /* 0x000fe2000b121850 */
[----:B------:R-:W-:-:S03]  /*61d0*/  LOP3.LUT R0, R205, 0x40, RZ, 0x3c, !PT ;  /* 0x00000040cd007812 */ /* 0x000fc600078e3cff */
[----:B------:R-:W-:Y:S04]  /*61e0*/  LDGSTS.E [R202+0xd00], desc[UR16][R34.64], P6 ;  /* 0x00d0000022ca7fae */ /* 0x000fe8000b121850 */
[----:B------:R-:W-:Y:S04]  /*61f0*/  LDGSTS.E [R202+0x1100], desc[UR16][R42.64], P6 ;  /* 0x011000002aca7fae */ /* 0x000fe8000b121850 */
[----:B------:R-:W-:Y:S04]  /*6200*/  LDGSTS.E [R202+0x1500], desc[UR16][R50.64], P6 ;  /* 0x0150000032ca7fae */ /* 0x000fe8000b121850 */
[----:B------:R-:W-:Y:S04]  /*6210*/  LDGSTS.E [R202+0x1900], desc[UR16][R58.64], P6 ;  /* 0x019000003aca7fae */ /* 0x000fe8000b121850 */
[----:B------:R-:W-:Y:S01]  /*6220*/  LDGSTS.E [R202+0x1d00], desc[UR16][R66.64], P6 ;  /* 0x01d0000042ca7fae */ /* 0x000fe2000b121850 */
[----:B------:R-:W-:-:S03]  /*6230*/  VIADD R7, R0, UR7 ;  /* 0x0000000700077c36 */ /* 0x000fc60008000000 */
[----:B------:R-:W-:Y:S04]  /*6240*/  LDGSTS.E [R202+0x2100], desc[UR16][R74.64], P6 ;  /* 0x021000004aca7fae */ /* 0x000fe8000b121850 */
[----:B------:R-:W-:Y:S04]  /*6250*/  LDGSTS.E [R202+0x2500], desc[UR16][R82.64], P6 ;  /* 0x0250000052ca7fae */ /* 0x000fe8000b121850 */
[----:B------:R-:W-:Y:S04]  /*6260*/  LDGSTS.E [R202+0x2900], desc[UR16][R90.64], P6 ;  /* 0x029000005aca7fae */ /* 0x000fe8000b121850 */
[----:B------:R-:W-:Y:S04]  /*6270*/  LDGSTS.E [R202+0x2d00], desc[UR16][R98.64], P6 ;  /* 0x02d0000062ca7fae */ /* 0x000fe8000b121850 */
[----:B------:R-:W-:Y:S04]  /*6280*/  LDGSTS.E [R202+0x3100], desc[UR16][R106.64], P6 ;  /* 0x031000006aca7fae */ /* 0x000fe8000b121850 */
[----:B------:R-:W-:Y:S01]  /*6290*/  LDGSTS.E [R202+0x3500], desc[UR16][R114.64], P6 ;  /* 0x0350000072ca7fae */ /* 0x000fe2000b121850 */
[----:B------:R-:W-:-:S03]  /*62a0*/  SEL R5, R5, RZ, P5 ;  /* 0x000000ff05057207 */ /* 0x000fc60002800000 */
[----:B------:R-:W-:Y:S04]  /*62b0*/  LDGSTS.E [R202+0x3900], desc[UR16][R122.64], P6 ;  /* 0x039000007aca7fae */ /* 0x000fe8000b121850 */
[----:B------:R-:W-:Y:S04]  /*62c0*/  LDGSTS.E [R202+0x3d00], desc[UR16][R130.64], P6 ;  /* 0x03d0000082ca7fae */ /* 0x000fe8000b121850 */
[----:B------:R-:W-:Y:S04]  /*62d0*/  LDGSTS.E [R7+0x200], desc[UR16][R12.64], P6 ;  /* 0x002000000c077fae */ /* 0x000fe8000b121850 */
[----:B------:R-:W-:Y:S01]  /*62e0*/  LDGSTS.E [R7+0x600], desc[UR16][R20.64], P6 ;  /* 0x0060000014077fae */ /* 0x000fe2000b121850 */
[----:B------:R-:W-:-:S03]  /*62f0*/  ISETP.NE.U32.AND P4, PT, R5, RZ, PT ;  /* 0x000000ff0500720c */ /* 0x000fc60003f85070 */
[----:B------:R-:W-:Y:S01]  /*6300*/  LDGSTS.E [R7+0xa00], desc[UR16][R28.64], P6 ;  /* 0x00a000001c077fae */ /* 0x000fe2000b121850 */
[----:B------:R-:W-:-:S03]  /*6310*/  SEL R5, R4, RZ, P5 ;  /* 0x000000ff04057207 */ /* 0x000fc60002800000 */
[----:B------:R-:W-:Y:S01]  /*6320*/  LDGSTS.E [R7+0xe00], desc[UR16][R36.64], P6 ;  /* 0x00e0000024077fae */ /* 0x000fe2000b121850 */
[----:B------:R-:W-:-:S03]  /*6330*/  LOP3.LUT R0, R205, 0x60, RZ, 0x3c, !PT ;  /* 0x00000060cd007812 */ /* 0x000fc600078e3cff */
[----:B------:R-:W-:Y:S04]  /*6340*/  LDGSTS.E [R7+0x1200], desc[UR16][R44.64], P6 ;  /* 0x012000002c077fae */ /* 0x000fe8000b121850 */
[----:B------:R-:W-:Y:S01]  /*6350*/  LDGSTS.E [R7+0x1600], desc[UR16][R52.64], P6 ;  /* 0x0160000034077fae */ /* 0x000fe2000b121850 */
[----:B------:R-:W-:-:S03]  /*6360*/  SEL R4, RZ, 0x4, P2 ;  /* 0x00000004ff047807 */ /* 0x000fc60001000000 */
[----:B------:R-:W-:Y:S01]  /*6370*/  LDGSTS.E [R7+0x1a00], desc[UR16][R60.64], P6 ;  /* 0x01a000003c077fae */ /* 0x000fe2000b121850 */
[----:B------:R-:W-:-:S03]  /*6380*/  ISETP.NE.U32.AND P2, PT, R5, RZ, PT ;  /* 0x000000ff0500720c */ /* 0x000fc60003f45070 */
        /* <DEDUP_REMOVED lines=26> */
[----:B------:R-:W0:Y:S01]  /*6530*/  LDGDEPBAR ;  /* 0x00000000000079af */ /* 0x000e220000000000 */
[----:B------:R-:W-:Y:S01]  /*6540*/  SEL R228, R4, RZ, P5 ;  /* 0x000000ff04e47207 */ /* 0x000fe20002800000 */
[----:B------:R-:W-:Y:S01]  /*6550*/  IMAD.SHL.U32 R4, R234, 0x40, RZ ;  /* 0x00000040ea047824 */ /* 0x000fe200078e00ff */
[----:B------:R-:W-:-:S03]  /*6560*/  ISETP.GE.AND P6, PT, R217, UR4, PT ;  /* 0x00000004d9007c0c */ /* 0x000fc6000bfc6270 */
[----:B-1----:R-:W-:Y:S01]  /*6570*/  IMAD.WIDE R200, R4, 0x4, R200 ;  /* 0x0000000404c87825 */ /* 0x002fe200078e02c8 */
[----:B------:R-:W-:Y:S01]  /*6580*/  BAR.SYNC.DEFER_BLOCKING 0x0 ;  /* 0x0000000000007b1d */ /* 0x000fe20000010000 */
[----:B------:R-:W-:-:S05]  /*6590*/  SEL R217, RZ, 0x4, P6 ;  /* 0x00000004ffd97807 */ /* 0x000fca0003000000 */
[----:B------:R-:W1:Y:S01]  /*65a0*/  S2R R0, SR_TID.X ;  /* 0x0000000000007919 */ /* 0x000e620000002100 */
[----:B------:R-:W-:Y:S01]  /*65b0*/  @!PT LDS RZ, [RZ] ;  /* 0x00000000fffff984 */ /* 0x000fe20000000800 */
[----:B------:R-:W-:Y:S01]  /*65c0*/  @!PT LDS RZ, [RZ] ;  /* 0x00000000fffff984 */ /* 0x000fe20000000800 */
[----:B------:R-:W-:Y:S01]  /*65d0*/  @!PT LDS RZ, [RZ] ;  /* 0x00000000fffff984 */ /* 0x000fe20000000800 */
[----:B------:R2:W-:Y:S02]  /*65e0*/  LDGSTS.E [R244+0x1c000], desc[UR16][R200.64], P1 ;  /* 0x1c000000c8f47fae */ /* 0x0005e40008921850 */
[----:B--2---:R-:W-:Y:S02]  /*65f0*/  SEL R200, R217, RZ, P5 ;  /* 0x000000ffd9c87207 */ /* 0x004fe40002800000 */
[----:B-1----:R-:W-:Y:S01]  /*6600*/  LOP3.LUT R0, R0, 0x3f, RZ, 0xc0, !PT ;  /* 0x0000003f00007812 */ /* 0x002fe200078ec0ff */
[----:B------:R-:W-:Y:S01]  /*6610*/  IMAD.WIDE R176, R4, 0x4, R176 ;  /* 0x0000000404b07825 */ /* 0x000fe200078e02b0 */
[----:B------:R-:W-:Y:S01]  /*6620*/  ISETP.NE.U32.AND P1, PT, R200, RZ, PT ;  /* 0x000000ffc800720c */ /* 0x000fe20003f25070 */
[----:B------:R-:W1:Y:S01]  /*6630*/  S2R R201, SR_TID.X ;  /* 0x0000000000c97919 */ /* 0x000e620000002100 */
[----:B------:R-:W2:Y:S01]  /*6640*/  S2R R200, SR_TID.X ;  /* 0x0000000000c87919 */ /* 0x000ea20000002100 */
[----:B------:R-:W-:Y:S01]  /*6650*/  ISETP.GE.AND P6, PT, R0, UR4, PT ;  /* 0x0000000400007c0c */ /* 0x000fe2000bfc6270 */
[----:B------:R3:W-:Y:S03]  /*6660*/  LDGSTS.E [R244+0x1c008], desc[UR16][R176.64], P0 ;  /* 0x1c008000b0f47fae */ /* 0x0007e60008121850 */
[----:B------:R-:W-:Y:S01]  /*6670*/  SEL R0, RZ, 0x4, P6 ;  /* 0x00000004ff007807 */ /* 0x000fe20003000000 */
[----:B------:R-:W-:Y:S01]  /*6680*/  IMAD.WIDE R198, R4, 0x4, R198 ;  /* 0x0000000404c67825 */ /* 0x000fe200078e02c6 */
[----:B------:R-:W5:Y:S04]  /*6690*/  LDL.LU R217, [R1+0x1f4] ;  /* 0x0001f40001d97983 */ /* 0x000f680000300800 */
[----:B------:R-:W-:Y:S01]  /*66a0*/  LDGSTS.E [R244+0x1e000], desc[UR16][R198.64], P3 ;  /* 0x1e000000c6f47fae */ /* 0x000fe20009921850 */
[----:B--2---:R-:W-:-:S04]  /*66b0*/  SHF.R.U32.HI R200, RZ, 0x6, R200 ;  /* 0x00000006ffc87819 */ /* 0x004fc800000116c8 */
[----:B------:R-:W-:-:S04]  /*66c0*/  SGXT.U32 R200, R200, 0x1 ;  /* 0x00000001c8c8781a */ /* 0x000fc80000000000 */
[----:B------:R-:W-:-:S04]  /*66d0*/  LOP3.LUT R200, R200, 0x26, RZ, 0xfc, !PT ;  /* 0x00000026c8c87812 */ /* 0x000fc800078efcff */
[----:B------:R-:W-:-:S04]  /*66e0*/  ISETP.GE.AND P6, PT, R200, UR4, PT ;  /* 0x00000004c8007c0c */ /* 0x000fc8000bfc6270 */
[----:B------:R-:W-:-:S04]  /*66f0*/  SEL R200, RZ, 0x4, P6 ;  /* 0x00000004ffc87807 */ /* 0x000fc80003000000 */
[----:B---3--:R-:W-:Y:S02]  /*6700*/  SEL R176, R200, RZ, P5 ;  /* 0x000000ffc8b07207 */ /* 0x008fe40002800000 */
[----:B------:R-:W2:Y:S01]  /*6710*/  S2R R200, SR_TID.X ;  /* 0x0000000000c87919 */ /* 0x000ea20000002100 */
[----:B------:R-:W3:Y:S01]  /*6720*/  S2R R177, SR_TID.X ;  /* 0x0000000000b17919 */ /* 0x000ee20000002100 */
[----:B-1----:R-:W-:-:S04]  /*6730*/  SHF.R.U32.HI R201, RZ, 0x6, R201 ;  /* 0x00000006ffc97819 */ /* 0x002fc800000116c9 */
[----:B------:R-:W-:-:S04]  /*6740*/  SGXT.U32 R201, R201, 0x1 ;  /* 0x00000001c9c9781a */ /* 0x000fc80000000000 */
[----:B------:R-:W-:-:S04]  /*6750*/  LOP3.LUT R201, R201, 0x8, RZ, 0xfc, !PT ;  /* 0x00000008c9c97812 */ /* 0x000fc800078efcff */
[----:B------:R-:W-:-:S04]  /*6760*/  ISETP.GE.AND P6, PT, R201, UR4, PT ;  /* 0x00000004c9007c0c */ /* 0x000fc8000bfc6270 */
[----:B------:R-:W-:Y:S02]  /*6770*/  SEL R201, RZ, 0x4, P6 ;  /* 0x00000004ffc97807 */ /* 0x000fe40003000000 */
[----:B--2---:R-:W-:-:S04]  /*6780*/  SHF.R.U32.HI R200, RZ, 0x6, R200 ;  /* 0x00000006ffc87819 */ /* 0x004fc800000116c8 */
[----:B------:R-:W-:Y:S02]  /*6790*/  SGXT.U32 R200, R200, 0x1 ;  /* 0x00000001c8c8781a */ /* 0x000fe40000000000 */
[----:B---3--:R-:W-:Y:S02]  /*67a0*/  SHF.R.U32.HI R177, RZ, 0x6, R177 ;  /* 0x00000006ffb17819 */ /* 0x008fe400000116b1 */
[----:B------:R-:W-:Y:S02]  /*67b0*/  LOP3.LUT R200, R200, 0xa, RZ, 0xfc, !PT ;  /* 0x0000000ac8c87812 */ /* 0x000fe400078efcff */
[----:B------:R-:W-:Y:S02]  /*67c0*/  SGXT.U32 R177, R177, 0x1 ;  /* 0x00000001b1b1781a */ /* 0x000fe40000000000 */
[----:B------:R-:W-:Y:S02]  /*67d0*/  ISETP.GE.AND P6, PT, R200, UR4, PT ;  /* 0x00000004c8007c0c */ /* 0x000fe4000bfc6270 */
[----:B------:R-:W-:-:S02]  /*67e0*/  LOP3.LUT R177, R177, 0x28, RZ, 0xfc, !PT ;  /* 0x00000028b1b17812 */ /* 0x000fc400078efcff */
[----:B------:R-:W-:Y:S02]  /*67f0*/  ISETP.NE.U32.AND P0, PT, R176, RZ, PT ;  /* 0x000000ffb000720c */ /* 0x000fe40003f05070 */
[----:B------:R-:W-:Y:S02]  /*6800*/  SEL R176, RZ, 0x4, P6 ;  /* 0x00000004ffb07807 */ /* 0x000fe40003000000 */
[----:B------:R-:W-:Y:S02]  /*6810*/  ISETP.GE.AND P6, PT, R177, UR4, PT ;  /* 0x00000004b1007c0c */ /* 0x000fe4000bfc6270 */
[----:B------:R-:W-:Y:S02]  /*6820*/  ISETP.GE.AND P3, PT, R219, UR4, PT ;  /* 0x00000004db007c0c */ /* 0x000fe4000bf66270 */
[----:B------:R-:W-:Y:S02]  /*6830*/  SEL R177, RZ, 0x4, P6 ;  /* 0x00000004ffb17807 */ /* 0x000fe40003000000 */
[----:B------:R-:W-:-:S02]  /*6840*/  ISETP.GE.AND P6, PT, R206, UR4, PT ;  /* 0x00000004ce007c0c */ /* 0x000fc4000bfc6270 */
[----:B------:R-:W-:Y:S02]  /*6850*/  SEL R206, R201, RZ, P5 ;  /* 0x000000ffc9ce7207 */ /* 0x000fe40002800000 */
[----:B------:R-:W-:Y:S02]  /*6860*/  SEL R201, RZ, 0x4, P3 ;  /* 0x00000004ffc97807 */ /* 0x000fe40001800000 */
[----:B------:R-:W-:-:S04]  /*6870*/  ISETP.GE.AND P3, PT, R218, UR4, PT ;  /* 0x00000004da007c0c */ /* 0x000fc8000bf66270 */
[----:B------:R-:W-:Y:S02]  /*6880*/  SEL R218, RZ, 0x4, P3 ;  /* 0x00000004ffda7807 */ /* 0x000fe40001800000 */
[----:B------:R-:W-:Y:S01]  /*6890*/  ISETP.GE.AND P3, PT, R211, UR4, PT ;  /* 0x00000004d3007c0c */ /* 0x000fe2000bf66270 */
[----:B------:R-:W-:-:S03]  /*68a0*/  IMAD.WIDE R148, R4, 0x4, R148 ;  /* 0x0000000404947825 */ /* 0x000fc600078e0294 */
[----:B------:R-:W-:Y:S02]  /*68b0*/  SEL R211, RZ, 0x4, P3 ;  /* 0x00000004ffd37807 */ /* 0x000fe40001800000 */
[----:B------:R-:W-:Y:S01]  /*68c0*/  ISETP.GE.AND P3, PT, R155, UR4, PT ;  /* 0x000000049b007c0c */ /* 0x000fe2000bf66270 */
[----:B------:R1:W-:Y:S01]  /*68d0*/  LDGSTS.E [R244+0x1e008], desc[UR16][R148.64], P4 ;  /* 0x1e00800094f47fae */ /* 0x0003e2000a121850 */
[----:B------:R-:W-:Y:S02]  /*68e0*/  SEL R155, R176, RZ, P5 ;  /* 0x000000ffb09b7207 */ /* 0x000fe40002800000 */
[----:B------:R-:W2:Y:S01]  /*68f0*/  S2R R176, SR_TID.X ;  /* 0x0000000000b07919 */ /* 0x000ea20000002100 */
[----:B-1----:R-:W1:Y:S01]  /*6900*/  S2R R149, SR_TID.X ;  /* 0x0000000000957919 */ /* 0x002e620000002100 */
[----:B------:R-:W-:Y:S02]  /*6910*/  SEL R200, RZ, 0x4, P6 ;  /* 0x00000004ffc87807 */ /* 0x000fe40003000000 */
[----:B------:R-:W-:Y:S01]  /*6920*/  ISETP.NE.U32.AND P6, PT, R228, RZ, PT ;  /* 0x000000ffe400720c */ /* 0x000fe20003fc5070 */
[----:B------:R-:W3:Y:S01]  /*6930*/  S2R R199, SR_TID.X ;  /* 0x0000000000c77919 */ /* 0x000ee20000002100 */
[----:B------:R-:W-:-:S04]  /*6940*/  IMAD.WIDE R152, R4, 0x4, R152 ;  /* 0x0000000404987825 */ /* 0x000fc800078e0298 */
[C---:B------:R-:W-:Y:S01]  /*6950*/  IMAD.WIDE R192, R4.reuse, 0x4, R192 ;  /* 0x0000000404c07825 */ /* 0x040fe200078e02c0 */
[----:B------:R4:W-:Y:S03]  /*6960*/  LDGSTS.E [R236+0x1c000], desc[UR16][R152.64], P2 ;  /* 0x1c00000098ec7fae */ /* 0x0009e60009121850 */
[C---:B------:R-:W-:Y:S01]  /*6970*/  IMAD.WIDE R180, R4.reuse, 0x4, R180 ;  /* 0x0000000404b47825 */ /* 0x040fe200078e02b4 */
[----:B------:R-:W-:Y:S01]  /*6980*/  SEL R148, R177, RZ, P5 ;  /* 0x000000ffb1947207 */ /* 0x000fe20002800000 */
[----:B------:R-:W4:Y:S01]  /*6990*/  S2R R198, SR_TID.X ;  /* 0x0000000000c67919 */ /* 0x000f220000002100 */
[----:B------:R-:W-:Y:S04]  /*69a0*/  LDGSTS.E [R236+0x1c008], desc[UR16][R192.64], P6 ;  /* 0x1c008000c0ec7fae */ /* 0x000fe8000b121850 */
[----:B------:R4:W-:Y:S01]  /*69b0*/  LDGSTS.E [R236+0x1e000], desc[UR16][R180.64], P1 ;  /* 0x1e000000b4ec7fae */ /* 0x0009e20008921850 */
[----:B--2---:R-:W-:Y:S01]  /*69c0*/  SHF.R.U32.HI R176, RZ, 0x6, R176 ;  /* 0x00000006ffb07819 */ /* 0x004fe200000116b0 */
[----:B------:R-:W-:Y:S01]  /*69d0*/  IMAD.WIDE R166, R4, 0x4, R166 ;  /* 0x0000000404a67825 */ /* 0x000fe200078e02a6 */
[----:B------:R-:W-:Y:S01]  /*69e0*/  SEL R219, RZ, 0x4, P3 ;  /* 0x00000004ffdb7807 */ /* 0x000fe20001800000 */
[----:B------:R-:W5:Y:S01]  /*69f0*/  LDL.LU R228, [R1+0x1f0] ;  /* 0x0001f00001e47983 */ /* 0x000f620000300800 */
[----:B------:R-:W-:-:S02]  /*6a00*/  SGXT.U32 R176, R176, 0x1 ;  /* 0x00000001b0b0781a */ /* 0x000fc40000000000 */
[----:B-1----:R-:W-:Y:S02]  /*6a10*/  SHF.R.U32.HI R149, RZ, 0x6, R149 ;  /* 0x00000006ff957819 */ /* 0x002fe40000011695 */
[----:B---3--:R-:W-:Y:S01]  /*6a20*/  SHF.R.U32.HI R199, RZ, 0x6, R199 ;  /* 0x00000006ffc77819 */ /* 0x008fe200000116c7 */
[----:B----4-:R-:W1:Y:S01]  /*6a30*/  S2R R152, SR_TID.X ;  /* 0x0000000000987919 */ /* 0x010e620000002100 */
[----:B------:R-:W-:Y:S02]  /*6a40*/  LOP3.LUT R176, R176, 0x1a, RZ, 0xfc, !PT ;  /* 0x0000001ab0b07812 */ /* 0x000fe400078efcff */
[----:B------:R-:W-:Y:S01]  /*6a50*/  SGXT.U32 R149, R149, 0x1 ;  /* 0x000000019595781a */ /* 0x000fe20000000000 */
[----:B------:R2:W-:Y:S01]  /*6a60*/  LDGSTS.E [R236+0x1e008], desc[UR16][R166.64], P0 ;  /* 0x1e008000a6ec7fae */ /* 0x0005e20008121850 */
[----:B------:R-:W-:Y:S02]  /*6a70*/  ISETP.GE.AND P1, PT, R176, UR4, PT ;  /* 0x00000004b0007c0c */ /* 0x000fe4000bf26270 */
[----:B------:R-:W-:Y:S01]  /*6a80*/  LOP3.LUT R149, R149, 0x38, RZ, 0xfc, !PT ;  /* 0x0000003895957812 */ /* 0x000fe200078efcff */
[----:B------:R-:W3:Y:S01]  /*6a90*/  S2R R176, SR_TID.X ;  /* 0x0000000000b07919 */ /* 0x000ee20000002100 */
[----:B------:R-:W-:-:S02]  /*6aa0*/  SEL R181, RZ, 0x4, P1 ;  /* 0x00000004ffb57807 */ /* 0x000fc40000800000 */
[----:B------:R-:W-:Y:S02]  /*6ab0*/  ISETP.GE.AND P1, PT, R149, UR4, PT ;  /* 0x0000000495007c0c */ /* 0x000fe4000bf26270 */
[----:B------:R-:W4:Y:S01]  /*6ac0*/  S2R R149, SR_TID.X ;  /* 0x0000000000957919 */ /* 0x000f220000002100 */
[----:B------:R-:W-:-:S04]  /*6ad0*/  SGXT.U32 R199, R199, 0x1 ;  /* 0x00000001c7c7781a */ /* 0x000fc80000000000 */
[----:B------:R-:W-:-:S04]  /*6ae0*/  LOP3.LUT R199, R199, 0x32, RZ, 0xfc, !PT ;  /* 0x00000032c7c77812 */ /* 0x000fc800078efcff */
[----:B------:R-:W-:Y:S02]  /*6af0*/  ISETP.GE.AND P2, PT, R199, UR4, PT ;  /* 0x00000004c7007c0c */ /* 0x000fe4000bf46270 */
[----:B------:R-:W2:Y:S01]  /*6b00*/  S2R R199, SR_TID.X ;  /* 0x0000000000c77919 */ /* 0x000ea20000002100 */
[----:B------:R-:W-:Y:S02]  /*6b10*/  SEL R180, RZ, 0x4, P1 ;  /* 0x00000004ffb47807 */ /* 0x000fe40000800000 */
[----:B---3--:R-:W-:-:S04]  /*6b20*/  SHF.R.U32.HI R176, RZ, 0x6, R176 ;  /* 0x00000006ffb07819 */ /* 0x008fc800000116b0 */
[----:B------:R-:W-:Y:S02]  /*6b30*/  SGXT.U32 R176, R176, 0x1 ;  /* 0x00000001b0b0781a */ /* 0x000fe40000000000 */
[----:B----4-:R-:W-:Y:S02]  /*6b40*/  SHF.R.U32.HI R149, RZ, 0x6, R149 ;  /* 0x00000006ff957819 */ /* 0x010fe40000011695 */
[----:B------:R-:W-:Y:S02]  /*6b50*/  LOP3.LUT R176, R176, 0x3a, RZ, 0xfc, !PT ;  /* 0x0000003ab0b07812 */ /* 0x000fe400078efcff */
[----:B------:R-:W-:Y:S02]  /*6b60*/  SGXT.U32 R149, R149, 0x1 ;  /* 0x000000019595781a */ /* 0x000fe40000000000 */
[----:B------:R-:W-:Y:S02]  /*6b70*/  ISETP.GE.AND P1, PT, R176, UR4, PT ;  /* 0x00000004b0007c0c */ /* 0x000fe4000bf26270 */
[----:B------:R-:W-:-:S02]  /*6b80*/  LOP3.LUT R149, R149, 0x1c, RZ, 0xfc, !PT ;  /* 0x0000001c95957812 */ /* 0x000fc400078efcff */
[----:B------:R-:W-:Y:S02]  /*6b90*/  SEL R177, RZ, 0x4, P1 ;  /* 0x00000004ffb17807 */ /* 0x000fe40000800000 */
[----:B------:R-:W-:Y:S02]  /*6ba0*/  ISETP.GE.AND P1, PT, R149, UR4, PT ;  /* 0x0000000495007c0c */ /* 0x000fe4000bf26270 */
[----:B------:R-:W3:Y:S01]  /*6bb0*/  S2R R149, SR_TID.X ;  /* 0x0000000000957919 */ /* 0x000ee20000002100 */
[----:B--2---:R-:W-:Y:S02]  /*6bc0*/  SHF.R.U32.HI R199, RZ, 0x6, R199 ;  /* 0x00000006ffc77819 */ /* 0x004fe400000116c7 */
[----:B------:R-:W-:Y:S02]  /*6bd0*/  SEL R244, RZ, 0x4, P2 ;  /* 0x00000004fff47807 */ /* 0x000fe40001000000 */
[----:B------:R-:W-:Y:S02]  /*6be0*/  ISETP.GE.AND P2, PT, R212, UR4, PT ;  /* 0x00000004d4007c0c */ /* 0x000fe4000bf46270 */
[----:B------:R-:W-:-:S02]  /*6bf0*/  SGXT.U32 R199, R199, 0x1 ;  /* 0x00000001c7c7781a */ /* 0x000fc40000000000 */
[----:B------:R-:W-:Y:S02]  /*6c00*/  SEL R212, RZ, 0x4, P2 ;  /* 0x00000004ffd47807 */ /* 0x000fe40001000000 */
[----:B------:R-:W-:Y:S02]  /*6c10*/  ISETP.GE.AND P2, PT, R154, UR4, PT ;  /* 0x000000049a007c0c */ /* 0x000fe4000bf46270 */
[----:B------:R-:W-:Y:S02]  /*6c20*/  LOP3.LUT R199, R199, 0x34, RZ, 0xfc, !PT ;  /* 0x00000034c7c77812 */ /* 0x000fe400078efcff */
[----:B------:R-:W-:Y:S02]  /*6c30*/  SEL R154, RZ, 0x4, P2 ;  /* 0x00000004ff9a7807 */ /* 0x000fe40001000000 */
[----:B------:R-:W-:Y:S02]  /*6c40*/  ISETP.GE.AND P2, PT, R199, UR4, PT ;  /* 0x00000004c7007c0c */ /* 0x000fe4000bf46270 */
[----:B------:R-:W2:Y:S01]  /*6c50*/  S2R R199, SR_TID.X ;  /* 0x0000000000c77919 */ /* 0x000ea20000002100 */
[----:B---3--:R-:W-:-:S04]  /*6c60*/  SHF.R.U32.HI R149, RZ, 0x6, R149 ;  /* 0x00000006ff957819 */ /* 0x008fc80000011695 */
[----:B------:R-:W-:-:S04]  /*6c70*/  SGXT.U32 R149, R149, 0x1 ;  /* 0x000000019595781a */ /* 0x000fc80000000000 */
[----:B------:R-:W-:-:S04]  /*6c80*/  LOP3.LUT R149, R149, 0x1e, RZ, 0xfc, !PT ;  /* 0x0000001e95957812 */ /* 0x000fc800078efcff */
[----:B------:R-:W-:Y:S02]  /*6c90*/  ISETP.GE.AND P0, PT, R149, UR4, PT ;  /* 0x0000000495007c0c */ /* 0x000fe4000bf06270 */
[----:B------:R-:W3:Y:S01]  /*6ca0*/  S2R R149, SR_TID.X ;  /* 0x0000000000957919 */ /* 0x000ee20000002100 */
[----:B------:R-:W-:Y:S02]  /*6cb0*/  ISETP.GE.AND P3, PT, R208, UR4, PT ;  /* 0x00000004d0007c0c */ /* 0x000fe4000bf66270 */
[----:B--2---:R-:W-:Y:S02]  /*6cc0*/  SHF.R.U32.HI R199, RZ, 0x6, R199 ;  /* 0x00000006ffc77819 */ /* 0x004fe400000116c7 */
[----:B------:R-:W-:Y:S02]  /*6cd0*/  SHF.R.U32.HI R198, RZ, 0x6, R198 ;  /* 0x00000006ffc67819 */ /* 0x000fe400000116c6 */
[----:B------:R-:W-:Y:S02]  /*6ce0*/  SGXT.U32 R199, R199, 0x1 ;  /* 0x00000001c7c7781a */ /* 0x000fe40000000000 */
[----:B------:R-:W-:-:S02]  /*6cf0*/  SEL R208, RZ, 0x4, P3 ;  /* 0x00000004ffd07807 */ /* 0x000fc40001800000 */
[----:B------:R-:W-:Y:S02]  /*6d00*/  ISETP.GE.AND P3, PT, R209, UR4, PT ;  /* 0x00000004d1007c0c */ /* 0x000fe4000bf66270 */
[----:B------:R-:W-:Y:S02]  /*6d10*/  LOP3.LUT R199, R199, 0x36, RZ, 0xfc, !PT ;  /* 0x00000036c7c77812 */ /* 0x000fe400078efcff */
[----:B------:R-:W-:Y:S02]  /*6d20*/  ISETP.NE.U32.AND P4, PT, R148, RZ, PT ;  /* 0x000000ff9400720c */ /* 0x000fe40003f85070 */
[----:B------:R-:W-:Y:S02]  /*6d30*/  SGXT.U32 R198, R198, 0x1 ;  /* 0x00000001c6c6781a */ /* 0x000fe40000000000 */
[----:B------:R-:W-:Y:S02]  /*6d40*/  SEL R148, R200, RZ, P5 ;  /* 0x000000ffc8947207 */ /* 0x000fe40002800000 */
[----:B------:R-:W-:-:S02]  /*6d50*/  SEL R209, RZ, 0x4, P3 ;  /* 0x00000004ffd17807 */ /* 0x000fc40001800000 */
[----:B------:R-:W-:Y:S02]  /*6d60*/  SEL R200, RZ, 0x4, P2 ;  /* 0x00000004ffc87807 */ /* 0x000fe40001000000 */
[----:B------:R-:W-:Y:S02]  /*6d70*/  ISETP.GE.AND P3, PT, R210, UR4, PT ;  /* 0x00000004d2007c0c */ /* 0x000fe4000bf66270 */
[----:B------:R-:W-:Y:S02]  /*6d80*/  ISETP.GE.AND P2, PT, R199, UR4, PT ;  /* 0x00000004c7007c0c */ /* 0x000fe4000bf46270 */
[----:B------:R-:W-:Y:S02]  /*6d90*/  LOP3.LUT R198, R198, 0x18, RZ, 0xfc, !PT ;  /* 0x00000018c6c67812 */ /* 0x000fe400078efcff */
[----:B-1----:R-:W-:Y:S02]  /*6da0*/  SHF.R.U32.HI R152, RZ, 0x6, R152 ;  /* 0x00000006ff987819 */ /* 0x002fe40000011698 */
[----:B------:R-:W-:-:S02]  /*6db0*/  SEL R210, RZ, 0x4, P3 ;  /* 0x00000004ffd27807 */ /* 0x000fc40001800000 */
[----:B------:R-:W-:Y:S02]  /*6dc0*/  SEL R199, RZ, 0x4, P2 ;  /* 0x00000004ffc77807 */ /* 0x000fe40001000000 */
[----:B------:R-:W-:Y:S02]  /*6dd0*/  ISETP.NE.U32.AND P3, PT, R148, RZ, PT ;  /* 0x000000ff9400720c */ /* 0x000fe40003f65070 */
[----:B------:R-:W-:Y:S02]  /*6de0*/  ISETP.GE.AND P2, PT, R198, UR4, PT ;  /* 0x00000004c6007c0c */ /* 0x000fe4000bf46270 */
[----:B------:R-:W-:Y:S02]  /*6df0*/  SGXT.U32 R152, R152, 0x1 ;  /* 0x000000019898781a */ /* 0x000fe40000000000 */
[----:B------:R-:W-:Y:S02]  /*6e00*/  SEL R148, R201, RZ, P5 ;  /* 0x000000ffc9947207 */ /* 0x000fe40002800000 */
[----:B---3--:R-:W-:-:S02]  /*6e10*/  SHF.R.U32.HI R149, RZ, 0x6, R149 ;  /* 0x00000006ff957819 */ /* 0x008fc40000011695 */
[----:B------:R-:W-:Y:S02]  /*6e20*/  SEL R198, RZ, 0x4, P2 ;  /* 0x00000004ffc67807 */ /* 0x000fe40001000000 */
[----:B------:R-:W-:Y:S02]  /*6e30*/  LOP3.LUT R152, R152, 0x3c, RZ, 0xfc, !PT ;  /* 0x0000003c98987812 */ /* 0x000fe400078efcff */
[----:B------:R-:W-:Y:S02]  /*6e40*/  ISETP.NE.U32.AND P2, PT, R148, RZ, PT ;  /* 0x000000ff9400720c */ /* 0x000fe40003f45070 */
[----:B------:R-:W-:Y:S02]  /*6e50*/  SGXT.U32 R149, R149, 0x1 ;  /* 0x000000019595781a */ /* 0x000fe40000000000 */
[----:B------:R-:W-:Y:S02]  /*6e60*/  SEL R148, R218, RZ, P5 ;  /* 0x000000ffda947207 */ /* 0x000fe40002800000 */
[----:B------:R-:W-:Y:S01]  /*6e70*/  ISETP.GE.AND P6, PT, R152, UR4, PT ;  /* 0x0000000498007c0c */ /* 0x000fe2000bfc6270 */
[----:B------:R-:W5:Y:S01]  /*6e80*/  LDL.LU R218, [R1+0x1ec] ;  /* 0x0001ec0001da7983 */ /* 0x000f620000300800 */
[----:B------:R-:W-:-:S02]  /*6e90*/  SEL R176, RZ, 0x4, P1 ;  /* 0x00000004ffb07807 */ /* 0x000fc40000800000 */
[----:B------:R-:W-:Y:S02]  /*6ea0*/  LOP3.LUT R149, R149, 0x3e, RZ, 0xfc, !PT ;  /* 0x0000003e95957812 */ /* 0x000fe400078efcff */
[----:B------:R-:W-:Y:S02]  /*6eb0*/  ISETP.NE.U32.AND P1, PT, R148, RZ, PT ;  /* 0x000000ff9400720c */ /* 0x000fe40003f25070 */
[----:B------:R-:W-:Y:S02]  /*6ec0*/  SEL R148, R211, RZ, P5 ;  /* 0x000000ffd3947207 */ /* 0x000fe40002800000 */
[----:B------:R-:W-:Y:S01]  /*6ed0*/  SEL R152, RZ, 0x4, P6 ;  /* 0x00000004ff987807 */ /* 0x000fe20003000000 */
[----:B------:R-:W5:Y:S01]  /*6ee0*/  LDL.LU R211, [R1+0x1e8] ;  /* 0x0001e80001d37983 */ /* 0x000f620000300800 */
[----:B------:R-:W-:Y:S02]  /*6ef0*/  ISETP.GE.AND P6, PT, R149, UR4, PT ;  /* 0x0000000495007c0c */ /* 0x000fe4000bfc6270 */
[----:B------:R-:W-:-:S02]  /*6f00*/  SEL R153, RZ, 0x4, P0 ;  /* 0x00000004ff997807 */ /* 0x000fc40000000000 */
[----:B------:R-:W-:Y:S02]  /*6f10*/  ISETP.NE.U32.AND P0, PT, R148, RZ, PT ;  /* 0x000000ff9400720c */ /* 0x000fe40003f05070 */
[----:B------:R-:W-:Y:S02]  /*6f20*/  SEL R148, R219, RZ, P5 ;  /* 0x000000ffdb947207 */ /* 0x000fe40002800000 */
[----:B------:R-:W-:Y:S01]  /*6f30*/  SEL R149, RZ, 0x4, P6 ;  /* 0x00000004ff957807 */ /* 0x000fe20003000000 */
[----:B------:R-:W5:Y:S01]  /*6f40*/  LDL.LU R219, [R1+0x1e4] ;  /* 0x0001e40001db7983 */ /* 0x000f620000300800 */
[----:B------:R-:W-:Y:S02]  /*6f50*/  SEL R166, R208, RZ, P5 ;  /* 0x000000ffd0a67207 */ /* 0x000fe40002800000 */
[----:B------:R-:W-:Y:S01]  /*6f60*/  SEL R167, R209, RZ, P5 ;  /* 0x000000ffd1a77207 */ /* 0x000fe20002800000 */
[----:B------:R-:W5:Y:S01]  /*6f70*/  LDL.LU R208, [R1+0x1e0] ;  /* 0x0001e00001d07983 */ /* 0x000f620000300800 */
[----:B------:R-:W-:-:S02]  /*6f80*/  SEL R192, R210, RZ, P5 ;  /* 0x000000ffd2c07207 */ /* 0x000fc40002800000 */
[----:B------:R-:W-:Y:S01]  /*6f90*/  SEL R201, R212, RZ, P5 ;  /* 0x000000ffd4c97207 */ /* 0x000fe20002800000 */
[----:B------:R-:W5:Y:S01]  /*6fa0*/  LDL.LU R209, [R1+0x1dc] ;  /* 0x0001dc0001d17983 */ /* 0x000f620000300800 */
[----:B------:R-:W-:Y:S02]  /*6fb0*/  SEL R0, R0, RZ, P5 ;  /* 0x000000ff00007207 */ /* 0x000fe40002800000 */
[----:B------:R-:W-:Y:S01]  /*6fc0*/  SEL R193, R244, RZ, P5 ;  /* 0x000000fff4c17207 */ /* 0x000fe20002800000 */
[----:B------:R-:W5:Y:S01]  /*6fd0*/  LDL.LU R210, [R1+0x1d8] ;  /* 0x0001d80001d27983 */ /* 0x000f620000300800 */
[----:B------:R-:W-:Y:S02]  /*6fe0*/  SEL R236, R154, RZ, P5 ;  /* 0x000000ff9aec7207 */ /* 0x000fe40002800000 */
[----:B------:R-:W-:Y:S01]  /*6ff0*/  SEL R200, R200, RZ, P5 ;  /* 0x000000ffc8c87207 */ /* 0x000fe20002800000 */
[----:B------:R-:W5:Y:S01]  /*7000*/  LDL.LU R212, [R1+0x1d4] ;  /* 0x0001d40001d47983 */ /* 0x000f620000300800 */
[----:B------:R-:W-:-:S02]  /*7010*/  SEL R199, R199, RZ, P5 ;  /* 0x000000ffc7c77207 */ /* 0x000fc40002800000 */
[----:B------:R-:W-:Y:S01]  /*7020*/  SEL R198, R198, RZ, P5 ;  /* 0x000000ffc6c67207 */ /* 0x000fe20002800000 */
[----:B------:R-:W2:Y:S01]  /*7030*/  LDL.LU R154, [R1+0x1d0] ;  /* 0x0001d000019a7983 */ /* 0x000ea20000300800 */
[----:B------:R-:W-:Y:S02]  /*7040*/  SEL R181, R181, RZ, P5 ;  /* 0x000000ffb5b57207 */ /* 0x000fe40002800000 */
[----:B------:R-:W-:Y:S02]  /*7050*/  SEL R180, R180, RZ, P5 ;  /* 0x000000ffb4b47207 */ /* 0x000fe40002800000 */
[----:B------:R-:W-:Y:S02]  /*7060*/  SEL R177, R177, RZ, P5 ;  /* 0x000000ffb1b17207 */ /* 0x000fe40002800000 */
[----:B------:R-:W-:Y:S02]  /*7070*/  SEL R176, R176, RZ, P5 ;  /* 0x000000ffb0b07207 */ /* 0x000fe40002800000 */
[----:B------:R-:W-:-:S02]  /*7080*/  SEL R153, R153, RZ, P5 ;  /* 0x000000ff99997207 */ /* 0x000fc40002800000 */
[----:B------:R-:W-:Y:S02]  /*7090*/  SEL R152, R152, RZ, P5 ;  /* 0x000000ff98987207 */ /* 0x000fe40002800000 */
[----:B------:R-:W-:Y:S02]  /*70a0*/  SEL R149, R149, RZ, P5 ;  /* 0x000000ff95957207 */ /* 0x000fe40002800000 */
[----:B------:R-:W-:Y:S02]  /*70b0*/  ISETP.NE.U32.AND P5, PT, R206, RZ, PT ;  /* 0x000000ffce00720c */ /* 0x000fe40003fa5070 */
[----:B------:R-:W2:Y:S01]  /*70c0*/  LDL.LU R206, [R1+0x1cc] ;  /* 0x0001cc0001ce7983 */ /* 0x000ea20000300800 */
[----:B------:R-:W-:Y:S01]  /*70d0*/  ISETP.NE.U32.AND P6, PT, R155, RZ, PT ;  /* 0x000000ff9b00720c */ /* 0x000fe20003fc5070 */
[C---:B------:R-:W-:Y:S02]  /*70e0*/  IMAD.WIDE R160, R4.reuse, 0x4, R160 ;  /* 0x0000000404a07825 */ /* 0x040fe400078e02a0 */
[----:B------:R-:W5:Y:S02]  /*70f0*/  LDL.LU R155, [R1+0x1c8] ;  /* 0x0001c800019b7983 */ /* 0x000f640000300800 */
[----:B------:R-:W-:-:S04]  /*7100*/  IMAD.WIDE R188, R4, 0x4, R188 ;  /* 0x0000000404bc7825 */ /* 0x000fc800078e02bc */
[C---:B------:R-:W-:Y:S01]  /*7110*/  IMAD.WIDE R184, R4.reuse, 0x4, R184 ;  /* 0x0000000404b87825 */ /* 0x040fe200078e02b8 */
[----:B------:R-:W-:Y:S03]  /*7120*/  LDGSTS.E [R207+0x1c000], desc[UR16][R160.64], P5 ;  /* 0x1c000000a0cf7fae */ /* 0x000fe6000a921850 */
[----:B------:R-:W-:Y:S01]  /*7130*/  IMAD.WIDE R172, R4, 0x4, R172 ;  /* 0x0000000404ac7825 */ /* 0x000fe200078e02ac */
[----:B------:R-:W-:Y:S01]  /*7140*/  ISETP.NE.U32.AND P5, PT, R148, RZ, PT ;  /* 0x000000ff9400720c */ /* 0x000fe20003fa5070 */
[----:B------:R-:W-:Y:S02]  /*7150*/  LDGSTS.E [R207+0x1c008], desc[UR16][R188.64], P6 ;  /* 0x1c008000bccf7fae */ /* 0x000fe4000b121850 */
[----:B------:R-:W-:Y:S01]  /*7160*/  IMAD.WIDE R196, R4, 0x4, R196 ;  /* 0x0000000404c47825 */ /* 0x000fe200078e02c4 */
[----:B------:R-:W-:Y:S01]  /*7170*/  ISETP.NE.U32.AND P6, PT, R166, RZ, PT ;  /* 0x000000ffa600720c */ /* 0x000fe20003fc5070 */
[----:B------:R-:W-:Y:S01]  /*7180*/  LDGSTS.E [R207+0x1e000], desc[UR16][R184.64], P4 ;  /* 0x1e000000b8cf7fae */ /* 0x000fe2000a121850 */
[----:B------:R-:W-:-:S03]  /*7190*/  ISETP.NE.U32.AND P4, PT, R167, RZ, PT ;  /* 0x000000ffa700720c */ /* 0x000fc60003f85070 */
[----:B------:R-:W-:Y:S01]  /*71a0*/  LDGSTS.E [R207+0x1e008], desc[UR16][R172.64], P3 ;  /* 0x1e008000accf7fae */ /* 0x000fe20009921850 */
[----:B------:R-:W-:-:S03]  /*71b0*/  ISETP.NE.U32.AND P3, PT, R192, RZ, PT ;  /* 0x000000ffc000720c */ /* 0x000fc60003f65070 */
[----:B------:R-:W-:Y:S01]  /*71c0*/  LDGSTS.E [R220+0x1c000], desc[UR16][R196.64], P2 ;  /* 0x1c000000c4dc7fae */ /* 0x000fe20009121850 */
[----:B------:R-:W-:Y:S01]  /*71d0*/  ISETP.NE.U32.AND P2, PT, R193, RZ, PT ;  /* 0x000000ffc100720c */ /* 0x000fe20003f45070 */
[----:B------:R-:W-:-:S04]  /*71e0*/  IMAD.WIDE R194, R4, 0x4, R194 ;  /* 0x0000000404c27825 */ /* 0x000fc800078e02c2 */
[C---:B------:R-:W-:Y:S01]  /*71f0*/  IMAD.WIDE R190, R4.reuse, 0x4, R190 ;  /* 0x0000000404be7825 */ /* 0x040fe200078e02be */
[----:B------:R-:W-:Y:S03]  /*7200*/  LDGSTS.E [R220+0x1c008], desc[UR16][R194.64], P1 ;  /* 0x1c008000c2dc7fae */ /* 0x000fe60008921850 */
[C---:B------:R-:W-:Y:S01]  /*7210*/  IMAD.WIDE R186, R4.reuse, 0x4, R186 ;  /* 0x0000000404ba7825 */ /* 0x040fe200078e02ba */
[----:B------:R-:W-:Y:S01]  /*7220*/  ISETP.NE.U32.AND P1, PT, R201, RZ, PT ;  /* 0x000000ffc900720c */ /* 0x000fe20003f25070 */
[----:B------:R-:W-:Y:S02]  /*7230*/  LDGSTS.E [R220+0x1e000], desc[UR16][R190.64], P0 ;  /* 0x1e000000bedc7fae */ /* 0x000fe40008121850 */
[----:B------:R-:W-:Y:S01]  /*7240*/  IMAD.WIDE R182, R4, 0x4, R182 ;  /* 0x0000000404b67825 */ /* 0x000fe200078e02b6 */
[----:B------:R-:W-:Y:S01]  /*7250*/  ISETP.NE.U32.AND P0, PT, R236, RZ, PT ;  /* 0x000000ffec00720c */ /* 0x000fe20003f05070 */
[----:B------:R-:W-:Y:S02]  /*7260*/  LDGSTS.E [R220+0x1e008], desc[UR16][R186.64], P5 ;  /* 0x1e008000badc7fae */ /* 0x000fe4000a921850 */
[----:B------:R-:W-:Y:S01]  /*7270*/  IMAD.WIDE R178, R4, 0x4, R178 ;  /* 0x0000000404b27825 */ /* 0x000fe200078e02b2 */
[----:B------:R-:W-:Y:S01]  /*7280*/  ISETP.NE.U32.AND P5, PT, R200, RZ, PT ;  /* 0x000000ffc800720c */ /* 0x000fe20003fa5070 */
[----:B------:R-:W-:Y:S02]  /*7290*/  LDGSTS.E [R222+0x1c000], desc[UR16][R182.64], P6 ;  /* 0x1c000000b6de7fae */ /* 0x000fe4000b121850 */
[C---:B------:R-:W-:Y:S01]  /*72a0*/  IMAD.WIDE R174, R4.reuse, 0x4, R174 ;  /* 0x0000000404ae7825 */ /* 0x040fe200078e02ae */
[----:B------:R-:W-:Y:S01]  /*72b0*/  ISETP.NE.U32.AND P6, PT, R199, RZ, PT ;  /* 0x000000ffc700720c */ /* 0x000fe20003fc5070 */
[----:B------:R-:W-:Y:S02]  /*72c0*/  LDGSTS.E [R222+0x1c008], desc[UR16][R178.64], P4 ;  /* 0x1c008000b2de7fae */ /* 0x000fe4000a121850 */
[----:B------:R-:W-:Y:S01]  /*72d0*/  IMAD.WIDE R170, R4, 0x4, R170 ;  /* 0x0000000404aa7825 */ /* 0x000fe200078e02aa */
[----:B------:R-:W-:Y:S01]  /*72e0*/  ISETP.NE.U32.AND P4, PT, R198, RZ, PT ;  /* 0x000000ffc600720c */ /* 0x000fe20003f85070 */
        /* <DEDUP_REMOVED lines=15> */
[----:B------:R-:W-:Y:S01]  /*73e0*/  IMAD.WIDE R146, R4, 0x4, R146 ;  /* 0x0000000404927825 */ /* 0x000fe200078e0292 */
[----:B------:R-:W-:Y:S04]  /*73f0*/  LDGSTS.E [R230+0x1c008], desc[UR16][R150.64], P3 ;  /* 0x1c00800096e67fae */ /* 0x000fe80009921850 */
[----:B------:R-:W-:Y:S01]  /*7400*/  LDGSTS.E [R230+0x1e000], desc[UR16][R146.64], P2 ;  /* 0x1e00000092e67fae */ /* 0x000fe20009121850 */
[----:B--2---:R-:W-:-:S03]  /*7410*/  ISETP.GE.AND P2, PT, R206, R154, PT ;  /* 0x0000009ace00720c */ /* 0x004fc60003f46270 */
[----:B------:R-:W5:Y:S01]  /*7420*/  LDL.LU R206, [R1+0x1c4] ;  /* 0x0001c40001ce7983 */ /* 0x000f620000300800 */
[----:B------:R-:W-:Y:S02]  /*7430*/  ISETP.NE.U32.AND P1, PT, R177, RZ, PT ;  /* 0x000000ffb100720c */ /* 0x000fe40003f25070 */
[----:B------:R-:W-:Y:S02]  /*7440*/  ISETP.NE.U32.AND P0, PT, R176, RZ, PT ;  /* 0x000000ffb000720c */ /* 0x000fe40003f05070 */
[----:B------:R-:W-:Y:S02]  /*7450*/  ISETP.NE.U32.AND P5, PT, R153, RZ, PT ;  /* 0x000000ff9900720c */ /* 0x000fe40003fa5070 */
[----:B------:R-:W-:Y:S02]  /*7460*/  ISETP.NE.U32.AND P6, PT, R152, RZ, PT ;  /* 0x000000ff9800720c */ /* 0x000fe40003fc5070 */
[----:B------:R-:W-:Y:S02]  /*7470*/  ISETP.NE.U32.AND P4, PT, R149, RZ, PT ;  /* 0x000000ff9500720c */ /* 0x000fe40003f85070 */
[----:B------:R-:W-:Y:S01]  /*7480*/  ISETP.NE.U32.AND P3, PT, R0, RZ, PT ;  /* 0x000000ff0000720c */ /* 0x000fe20003f65070 */
[----:B------:R-:W-:-:S04]  /*7490*/  IMAD.WIDE R144, R4, 0x4, R144 ;  /* 0x0000000404907825 */ /* 0x000fc800078e0290 */
[C---:B------:R-:W-:Y:S01]  /*74a0*/  IMAD.WIDE R142, R4.reuse, 0x4, R142 ;  /* 0x00000004048e7825 */ /* 0x040fe200078e028e */
[----:B------:R-:W-:Y:S03]  /*74b0*/  LDGSTS.E [R230+0x1e008], desc[UR16][R144.64], P1 ;  /* 0x1e00800090e67fae */ /* 0x000fe60008921850 */
[C---:B------:R-:W-:Y:S01]  /*74c0*/  IMAD.WIDE R136, R4.reuse, 0x4, R136 ;  /* 0x0000000404887825 */ /* 0x040fe200078e0288 */
[----:B------:R-:W-:Y:S03]  /*74d0*/  LDGSTS.E [R204+0x1c000], desc[UR16][R142.64], P0 ;  /* 0x1c0000008ecc7fae */ /* 0x000fe60008121850 */
[----:B------:R-:W-:Y:S01]  /*74e0*/  IMAD.SHL.U32 R154, R235, 0x40, RZ ;  /* 0x00000040eb9a7824 */ /* 0x000fe200078e00ff */
[----:B------:R-:W-:Y:S01]  /*74f0*/  LDGSTS.E [R204+0x1c008], desc[UR16][R136.64], P5 ;  /* 0x1c00800088cc7fae */ /* 0x000fe2000a921850 */
[----:B------:R-:W-:-:S04]  /*7500*/  IMAD.WIDE R140, R4, 0x4, R140 ;  /* 0x00000004048c7825 */ /* 0x000fc800078e028c */
[----:B------:R-:W-:Y:S01]  /*7510*/  IMAD.WIDE R138, R4, 0x4, R138 ;  /* 0x00000004048a7825 */ /* 0x000fe200078e028a */
[----:B------:R-:W-:Y:S03]  /*7520*/  LDGSTS.E [R204+0x1e000], desc[UR16][R140.64], P6 ;  /* 0x1e0000008ccc7fae */ /* 0x000fe6000b121850 */
[C---:B------:R-:W-:Y:S01]  /*7530*/  IMAD.WIDE R8, R154.reuse, 0x4, R8 ;  /* 0x000000049a087825 */ /* 0x040fe200078e0208 */
[----:B------:R-:W-:Y:S03]  /*7540*/  LDGSTS.E [R204+0x1e008], desc[UR16][R138.64], P4 ;  /* 0x1e0080008acc7fae */ /* 0x000fe6000a121850 */
[C---:B------:R-:W-:Y:S01]  /*7550*/  IMAD.WIDE R16, R154.reuse, 0x4, R16 ;  /* 0x000000049a107825 */ /* 0x040fe200078e0210 */
[----:B------:R-:W0:Y:S03]  /*7560*/  LDGDEPBAR ;  /* 0x00000000000079af */ /* 0x000e260000000000 */
[C---:B------:R-:W-:Y:S01]  /*7570*/  IMAD.WIDE R24, R154.reuse, 0x4, R24 ;  /* 0x000000049a187825 */ /* 0x040fe200078e0218 */
[----:B------:R-:W-:Y:S03]  /*7580*/  LDGSTS.E [R203+0x8000], desc[UR16][R8.64], P3 ;  /* 0x0800000008cb7fae */ /* 0x000fe60009921850 */
[C---:B------:R-:W-:Y:S01]  /*7590*/  IMAD.WIDE R32, R154.reuse, 0x4, R32 ;  /* 0x000000049a207825 */ /* 0x040fe200078e0220 */
[----:B------:R-:W-:Y:S03]  /*75a0*/  LDGSTS.E [R203+0x8400], desc[UR16][R16.64], P3 ;  /* 0x0840000010cb7fae */ /* 0x000fe60009921850 */
[C---:B------:R-:W-:Y:S01]  /*75b0*/  IMAD.WIDE R40, R154.reuse, 0x4, R40 ;  /* 0x000000049a287825 */ /* 0x040fe200078e0228 */
[----:B------:R1:W-:Y:S03]  /*75c0*/  LDGSTS.E [R203+0x8800], desc[UR16][R24.64], P3 ;  /* 0x0880000018cb7fae */ /* 0x0003e60009921850 */
        /* <DEDUP_REMOVED lines=57> */
[----:B------:R-:W3:Y:S03]  /*7960*/  S2R R0, SR_TID.X ;  /* 0x0000000000007919 */ /* 0x000ee60000002100 */
        /* <DEDUP_REMOVED lines=40> */
[----:B------:R-:W-:Y:S01]  /*7bf0*/  IMAD.WIDE R62, R154, 0x4, R62 ;  /* 0x000000049a3e7825 */ /* 0x000fe200078e023e */
[----:B------:R4:W-:Y:S01]  /*7c00*/  LDGSTS.E [R5+0x8f00], desc[UR16][R38.64], P3 ;  /* 0x08f0000026057fae */ /* 0x0009e20009921850 */
[----:B------:R-:W-:-:S02]  /*7c10*/  ISETP.GE.AND P0, PT, R6, 0x40, PT ;  /* 0x000000400600780c */ /* 0x000fc40003f06270 */
[C---:B------:R-:W-:Y:S01]  /*7c20*/  IMAD.WIDE R70, R154.reuse, 0x4, R70 ;  /* 0x000000049a467825 */ /* 0x040fe200078e0246 */
[----:B------:R4:W-:Y:S03]  /*7c30*/  LDGSTS.E [R5+0x9300], desc[UR16][R46.64], P3 ;  /* 0x093000002e057fae */ /* 0x0009e60009921850 */
        /* <DEDUP_REMOVED lines=14> */
[----:B------:R-:W-:Y:S01]  /*7d20*/  IMAD.WIDE R134, R154, 0x4, R134 ;  /* 0x000000049a867825 */ /* 0x000fe200078e0286 */
[----:B------:R1:W-:Y:S01]  /*7d30*/  LDGSTS.E [R5+0xb300], desc[UR16][R110.64], P3 ;  /* 0x0b3000006e057fae */ /* 0x0003e20009921850 */
[----:B---3--:R-:W-:-:S03]  /*7d40*/  SHF.R.U32.HI R0, RZ, 0x6, R0 ;  /* 0x00000006ff007819 */ /* 0x008fc60000011600 */
[----:B------:R3:W-:Y:S04]  /*7d50*/  LDGSTS.E [R5+0xb700], desc[UR16][R118.64], P3 ;  /* 0x0b70000076057fae */ /* 0x0007e80009921850 */
[----:B------:R3:W-:Y:S04]  /*7d60*/  LDGSTS.E [R5+0xbb00], desc[UR16][R126.64], P3 ;  /* 0x0bb000007e057fae */ /* 0x0007e80009921850 */
[----:B------:R3:W-:Y:S01]  /*7d70*/  LDGSTS.E [R5+0xbf00], desc[UR16][R134.64], P3 ;  /* 0x0bf0000086057fae */ /* 0x0007e20009921850 */
[----:B------:R-:W-:-:S03]  /*7d80*/  SGXT.U32 R0, R0, 0x1 ;  /* 0x000000010000781a */ /* 0x000fc60000000000 */
[----:B------:R-:W0:Y:S01]  /*7d90*/  LDGDEPBAR ;  /* 0x00000000000079af */ /* 0x000e220000000000 */
[----:B-1----:R-:W-:Y:S02]  /*7da0*/  CS2R R24, SRZ ;  /* 0x0000000000187805 */ /* 0x002fe4000001ff00 */
[----:B--2---:R-:W-:Y:S02]  /*7db0*/  CS2R R26, SRZ ;  /* 0x00000000001a7805 */ /* 0x004fe4000001ff00 */
[----:B----4-:R-:W-:Y:S02]  /*7dc0*/  CS2R R28, SRZ ;  /* 0x00000000001c7805 */ /* 0x010fe4000001ff00 */
[----:B------:R-:W-:Y:S02]  /*7dd0*/  CS2R R30, SRZ ;  /* 0x00000000001e7805 */ /* 0x000fe4000001ff00 */
[----:B------:R-:W-:Y:S02]  /*7de0*/  CS2R R32, SRZ ;  /* 0x0000000000207805 */ /* 0x000fe4000001ff00 */
[----:B------:R-:W-:-:S02]  /*7df0*/  CS2R R34, SRZ ;  /* 0x0000000000227805 */ /* 0x000fc4000001ff00 */
[----:B------:R-:W-:Y:S02]  /*7e00*/  CS2R R36, SRZ ;  /* 0x0000000000247805 */ /* 0x000fe4000001ff00 */
[----:B------:R-:W-:Y:S02]  /*7e10*/  CS2R R38, SRZ ;  /* 0x0000000000267805 */ /* 0x000fe4000001ff00 */
[----:B------:R-:W-:Y:S02]  /*7e20*/  CS2R R40, SRZ ;  /* 0x0000000000287805 */ /* 0x000fe4000001ff00 */
        /* <DEDUP_REMOVED lines=22> */
[----:B------:R-:W-:Y:S01]  /*7f90*/  CS2R R86, SRZ ;  /* 0x0000000000567805 */ /* 0x000fe2000001ff00 */
[----:B---3--:R-:W-:Y:S06]  /*7fa0*/  @!P0 BRA `(.L_x_0) ;  /* 0x0000004400b88947 */ /* 0x008fec0003800000 */
[----:B------:R-:W2:Y:S01]  /*7fb0*/  LDL.LU R244, [R1+0xd8] ;  /* 0x0000d80001f47983 */ /* 0x000ea20000300800 */
[----:B-----5:R-:W-:Y:S02]  /*7fc0*/  SHF.R.S32.HI R5, RZ, 0x1f, R228 ;  /* 0x0000001fff057819 */ /* 0x020fe400000114e4 */
[----:B------:R-:W-:Y:S01]  /*7fd0*/  SHF.R.S32.HI R8, RZ, 0x1f, R227 ;  /* 0x0000001fff087819 */ /* 0x000fe200000114e3 */
[----:B------:R-:W3:Y:S04]  /*7fe0*/  LDL.LU R167, [R1] ;  /* 0x0000000001a77983 */ /* 0x000ee80000300800 */
[----:B------:R-:W4:Y:S04]  /*7ff0*/  LDL R166, [R1+0x4] ;  /* 0x0000040001a67983 */ /* 0x000f280000100800 */
[----:B------:R-:W4:Y:S04]  /*8000*/  LDL.LU R189, [R1+0x8] ;  /* 0x0000080001bd7983 */ /* 0x000f280000300800 */
[----:B------:R-:W4:Y:S04]  /*8010*/  LDL.LU R173, [R1+0xc] ;  /* 0x00000c0001ad7983 */ /* 0x000f280000300800 */
[----:B------:R-:W4:Y:S04]  /*8020*/  LDL.LU R184, [R1+0x10] ;  /* 0x0000100001b87983 */ /* 0x000f280000300800 */
[----:B------:R-:W4:Y:S04]  /*8030*/  LDL.LU R185, [R1+0x14] ;  /* 0x0000140001b97983 */ /* 0x000f280000300800 */
[----:B------:R-:W4:Y:S04]  /*8040*/  LDL.LU R148, [R1+0x18] ;  /* 0x0000180001947983 */ /* 0x000f280000300800 */
[----:B------:R-:W4:Y:S04]  /*8050*/  LDL.LU R188, [R1+0x1c] ;  /* 0x00001c0001bc7983 */ /* 0x000f280000300800 */
[----:B------:R-:W4:Y:S04]  /*8060*/  LDL.LU R160, [R1+0x20] ;  /* 0x0000200001a07983 */ /* 0x000f280000300800 */
[----:B------:R-:W4:Y:S01]  /*8070*/  LDL.LU R161, [R1+0x24] ;  /* 0x0000240001a17983 */ /* 0x000f220000300800 */
[----:B------:R-:W-:-:S02]  /*8080*/  SHF.R.S32.HI R10, RZ, 0x1f, R225 ;  /* 0x0000001fff0a7819 */ /* 0x000fc400000114e1 */
[----:B------:R-:W-:Y:S01]  /*8090*/  SHF.L.U64.HI R228, R228, 0x2, R5 ;  /* 0x00000002e4e47819 */ /* 0x000fe20000010205 */
[----:B------:R-:W-:Y:S01]  /*80a0*/  IMAD.SHL.U32 R204, R154, 0x8, RZ ;  /* 0x000000089acc7824 */ /* 0x000fe200078e00ff */
[----:B------:R-:W-:Y:S02]  /*80b0*/  SHF.R.S32.HI R5, RZ, 0x1f, R226 ;  /* 0x0000001fff057819 */ /* 0x000fe400000114e2 */
[----:B------:R-:W-:Y:S02]  /*80c0*/  SHF.L.U64.HI R225, R225, 0x2, R10 ;  /* 0x00000002e1e17819 */ /* 0x000fe4000001020a */
[----:B------:R-:W-:Y:S02]  /*80d0*/  SHF.R.S32.HI R7, RZ, 0x1f, R224 ;  /* 0x0000001fff077819 */ /* 0x000fe400000114e0 */
[----:B------:R-:W-:Y:S02]  /*80e0*/  SHF.R.S32.HI R10, RZ, 0x1f, R221 ;  /* 0x0000001fff0a7819 */ /* 0x000fe400000114dd */
[----:B------:R-:W-:-:S02]  /*80f0*/  SHF.R.S32.HI R12, RZ, 0x1f, R231 ;  /* 0x0000001fff0c7819 */ /* 0x000fc400000114e7 */
[----:B------:R-:W-:Y:S02]  /*8100*/  SHF.R.S32.HI R207, RZ, 0x1f, R6 ;  /* 0x0000001fffcf7819 */ /* 0x000fe40000011406 */
[----:B------:R-:W-:Y:S02]  /*8110*/  SHF.L.U64.HI R227, R227, 0x2, R8 ;  /* 0x00000002e3e37819 */ /* 0x000fe40000010208 */
[----:B------:R-:W-:Y:S02]  /*8120*/  SHF.R.S32.HI R153, RZ, 0x1f, R154 ;  /* 0x0000001fff997819 */ /* 0x000fe4000001149a */
[----:B------:R-:W-:Y:S02]  /*8130*/  SHF.R.S32.HI R8, RZ, 0x1f, R223 ;  /* 0x0000001fff087819 */ /* 0x000fe400000114df */
[----:B------:R-:W-:Y:S02]  /*8140*/  SHF.L.U64.HI R226, R226, 0x2, R5 ;  /* 0x00000002e2e27819 */ /* 0x000fe40000010205 */
[----:B------:R-:W-:-:S02]  /*8150*/  SHF.L.U64.HI R224, R224, 0x2, R7 ;  /* 0x00000002e0e07819 */ /* 0x000fc40000010207 */
[----:B------:R-:W-:Y:S02]  /*8160*/  SHF.L.U64.HI R221, R221, 0x2, R10 ;  /* 0x00000002dddd7819 */ /* 0x000fe4000001020a */
[----:B------:R-:W-:Y:S02]  /*8170*/  SHF.L.U64.HI R5, R231, 0x2, R12 ;  /* 0x00000002e7057819 */ /* 0x000fe4000001020c */
[----:B------:R-:W-:Y:S02]  /*8180*/  LEA.HI R207, R207, R6, RZ, 0x6 ;  /* 0x00000006cfcf7211 */ /* 0x000fe400078f30ff */
[----:B------:R-:W-:Y:S02]  /*8190*/  SHF.R.S32.HI R13, RZ, 0x1f, R232 ;  /* 0x0000001fff0d7819 */ /* 0x000fe400000114e8 */
[----:B------:R-:W-:Y:S02]  /*81a0*/  SHF.R.S32.HI R12, RZ, 0x1f, R233 ;  /* 0x0000001fff0c7819 */ /* 0x000fe400000114e9 */
[----:B------:R-:W-:-:S02]  /*81b0*/  SHF.R.S32.HI R10, RZ, 0x1f, R237 ;  /* 0x0000001fff0a7819 */ /* 0x000fc400000114ed */
[----:B------:R-:W-:Y:S02]  /*81c0*/  SHF.L.U64.HI R203, R154, 0x3, R153 ;  /* 0x000000039acb7819 */ /* 0x000fe40000010299 */
[-C--:B------:R-:W-:Y:S02]  /*81d0*/  LEA R152, P0, R232, R204.reuse, 0x2 ;  /* 0x000000cce8987211 */ /* 0x080fe400078010ff */
[----:B------:R-:W-:Y:S02]  /*81e0*/  LEA R6, P1, R233, R204, 0x2 ;  /* 0x000000cce9067211 */ /* 0x000fe400078210ff */
[----:B--2---:R-:W-:-:S04]  /*81f0*/  SHF.R.S32.HI R24, RZ, 0x1f, R244 ;  /* 0x0000001fff187819 */ /* 0x004fc800000114f4 */
[----:B------:R-:W-:Y:S02]  /*8200*/  SHF.L.U64.HI R24, R244, 0x2, R24 ;  /* 0x00000002f4187819 */ /* 0x000fe40000010218 */
[----:B------:R-:W2:Y:S01]  /*8210*/  LDL.LU R244, [R1+0x28] ;  /* 0x0000280001f47983 */ /* 0x000ea20000300800 */
[-C--:B------:R-:W-:Y:S02]  /*8220*/  LEA R7, P3, R237, R204.reuse, 0x2 ;  /* 0x000000cced077211 */ /* 0x080fe400078610ff */
[----:B------:R-:W-:Y:S01]  /*8230*/  SHF.L.U64.HI R223, R223, 0x2, R8 ;  /* 0x00000002dfdf7819 */ /* 0x000fe20000010208 */
[----:B------:R-:W2:Y:S01]  /*8240*/  LDL.LU R172, [R1+0x2c] ;  /* 0x00002c0001ac7983 */ /* 0x000ea20000300800 */
[----:B------:R-:W-:Y:S02]  /*8250*/  SHF.R.S32.HI R19, RZ, 0x1f, R238 ;  /* 0x0000001fff137819 */ /* 0x000fe400000114ee */
[----:B------:R-:W-:Y:S02]  /*8260*/  LEA R8, P4, R238, R204, 0x2 ;  /* 0x000000ccee087211 */ /* 0x000fe400078810ff */
[----:B------:R-:W-:-:S02]  /*8270*/  LEA.HI.X R13, R232, R203, R13, 0x2, P0 ;  /* 0x000000cbe80d7211 */ /* 0x000fc400000f140d */
[-C--:B------:R-:W-:Y:S02]  /*8280*/  LEA.HI.X R15, R233, R203.reuse, R12, 0x2, P1 ;  /* 0x000000cbe90f7211 */ /* 0x080fe400008f140c */
[----:B------:R-:W-:Y:S02]  /*8290*/  LEA.HI.X R17, R237, R203, R10, 0x2, P3 ;  /* 0x000000cbed117211 */ /* 0x000fe400018f140a */
[----:B------:R-:W-:Y:S02]  /*82a0*/  SHF.R.S32.HI R16, RZ, 0x1f, R239 ;  /* 0x0000001fff107819 */ /* 0x000fe400000114ef */
[----:B------:R-:W-:Y:S02]  /*82b0*/  SHF.R.S32.HI R23, RZ, 0x1f, R240 ;  /* 0x0000001fff177819 */ /* 0x000fe400000114f0 */
[----:B------:R-:W-:Y:S02]  /*82c0*/  SHF.R.S32.HI R14, RZ, 0x1f, R241 ;  /* 0x0000001fff0e7819 */ /* 0x000fe400000114f1 */
[----:B------:R-:W-:-:S02]  /*82d0*/  LEA R9, P0, R239, R204, 0x2 ;  /* 0x000000ccef097211 */ /* 0x000fc400078010ff */
[-C--:B------:R-:W-:Y:S02]  /*82e0*/  LEA R11, P1, R240, R204.reuse, 0x2 ;  /* 0x000000ccf00b7211 */ /* 0x080fe400078210ff */
[-C--:B------:R-:W-:Y:S02]  /*82f0*/  LEA R10, P3, R241, R204.reuse, 0x2 ;  /* 0x000000ccf10a7211 */ /* 0x080fe400078610ff */
[-C--:B------:R-:W-:Y:S02]  /*8300*/  LEA.HI.X R19, R238, R203.reuse, R19, 0x2, P4 ;  /* 0x000000cbee137211 */ /* 0x080fe400020f1413 */
[----:B------:R-:W-:Y:S02]  /*8310*/  SHF.R.S32.HI R91, RZ, 0x1f, R242 ;  /* 0x0000001fff5b7819 */ /* 0x000fe400000114f2 */
[----:B------:R-:W-:Y:S02]  /*8320*/  LEA R12, P4, R242, R204, 0x2 ;  /* 0x000000ccf20c7211 */ /* 0x000fe400078810ff */
[----:B------:R-:W-:-:S02]  /*8330*/  LEA.HI.X R21, R239, R203, R16, 0x2, P0 ;  /* 0x000000cbef157211 */ /* 0x000fc400000f1410 */
[-C--:B------:R-:W-:Y:S02]  /*8340*/  LEA.HI.X R23, R240, R203.reuse, R23, 0x2, P1 ;  /* 0x000000cbf0177211 */ /* 0x080fe400008f1417 */
[----:B------:R-:W-:Y:S02]  /*8350*/  LEA.HI.X R89, R241, R203, R14, 0x2, P3 ;  /* 0x000000cbf1597211 */ /* 0x000fe400018f140e */
[----:B------:R-:W-:Y:S02]  /*8360*/  SHF.R.S32.HI R28, RZ, 0x1f, R243 ;  /* 0x0000001fff1c7819 */ /* 0x000fe400000114f3 */
[----:B------:R-:W-:Y:S02]  /*8370*/  SHF.R.S32.HI R26, RZ, 0x1f, R245 ;  /* 0x0000001fff1a7819 */ /* 0x000fe400000114f5 */
[-C--:B------:R-:W-:Y:S02]  /*8380*/  LEA R14, P0, R243, R204.reuse, 0x2 ;  /* 0x000000ccf30e7211 */ /* 0x080fe400078010ff */
[----:B------:R-:W-:-:S02]  /*8390*/  LEA R16, P1, R245, R204, 0x2 ;  /* 0x000000ccf5107211 */ /* 0x000fc400078210ff */
[-C--:B------:R-:W-:Y:S02]  /*83a0*/  LEA.HI.X R91, R242, R203.reuse, R91, 0x2, P4 ;  /* 0x000000cbf25b7211 */ /* 0x080fe400020f145b */
[----:B------:R-:W-:Y:S02]  /*83b0*/  SHF.R.S32.HI R97, RZ, 0x1f, R246 ;  /* 0x0000001fff617819 */ /* 0x000fe400000114f6 */
[-C--:B------:R-:W-:Y:S02]  /*83c0*/  LEA R18, P3, R246, R204.reuse, 0x2 ;  /* 0x000000ccf6127211 */ /* 0x080fe400078610ff */
[----:B------:R-:W-:Y:S02]  /*83d0*/  SHF.R.S32.HI R22, RZ, 0x1f, R247 ;  /* 0x0000001fff167819 */ /* 0x000fe400000114f7 */
[----:B------:R-:W-:Y:S02]  /*83e0*/  LEA R20, P4, R247, R204, 0x2 ;  /* 0x000000ccf7147211 */ /* 0x000fe400078810ff */
[----:B------:R-:W-:-:S02]  /*83f0*/  LEA.HI.X R93, R243, R203, R28, 0x2, P0 ;  /* 0x000000cbf35d7211 */ /* 0x000fc400000f141c */
[-C--:B------:R-:W-:Y:S02]  /*8400*/  LEA.HI.X R95, R245, R203.reuse, R26, 0x2, P1 ;  /* 0x000000cbf55f7211 */ /* 0x080fe400008f141a */
[-C--:B------:R-:W-:Y:S02]  /*8410*/  LEA.HI.X R97, R246, R203.reuse, R97, 0x2, P3 ;  /* 0x000000cbf6617211 */ /* 0x080fe400018f1461 */
[----:B------:R-:W-:Y:S02]  /*8420*/  SHF.R.S32.HI R28, RZ, 0x1f, R249 ;  /* 0x0000001fff1c7819 */ /* 0x000fe400000114f9 */
[----:B------:R-:W-:Y:S02]  /*8430*/  LEA R88, P1, R249, R204, 0x2 ;  /* 0x000000ccf9587211 */ /* 0x000fe400078210ff */
[----:B------:R-:W-:Y:S02]  /*8440*/  LEA.HI.X R99, R247, R203, R22, 0x2, P4 ;  /* 0x000000cbf7637211 */ /* 0x000fe400020f1416 */
[----:B------:R-:W-:-:S02]  /*8450*/  SHF.R.S32.HI R105, RZ, 0x1f, R250 ;  /* 0x0000001fff697819 */ /* 0x000fc400000114fa */
[CC--:B------:R-:W-:Y:S02]  /*8460*/  LEA R90, P3, R250.reuse, R204.reuse, 0x2 ;  /* 0x000000ccfa5a7211 */ /* 0x0c0fe400078610ff */
[----:B------:R-:W-:Y:S02]  /*8470*/  SHF.R.S32.HI R26, RZ, 0x1f, R251 ;  /* 0x0000001fff1a7819 */ /* 0x000fe400000114fb */
[----:B------:R-:W-:Y:S02]  /*8480*/  LEA R92, P4, R251, R204, 0x2 ;  /* 0x000000ccfb5c7211 */ /* 0x000fe400078810ff */
[-C--:B------:R-:W-:Y:S02]  /*8490*/  LEA.HI.X R103, R249, R203.reuse, R28, 0x2, P1 ;  /* 0x000000cbf9677211 */ /* 0x080fe400008f141c */
[----:B------:R-:W-:Y:S02]  /*84a0*/  LEA.HI.X R105, R250, R203, R105, 0x2, P3 ;  /* 0x000000cbfa697211 */ /* 0x000fe400018f1469 */
[----:B---3--:R-:W-:-:S02]  /*84b0*/  SHF.R.S32.HI R30, RZ, 0x1f, R167 ;  /* 0x0000001fff1e7819 */ /* 0x008fc400000114a7 */
[-C--:B------:R-:W-:Y:S02]  /*84c0*/  LEA R96, P1, R167, R204.reuse, 0x2 ;  /* 0x000000cca7607211 */ /* 0x080fe400078210ff */
[----:B------:R-:W-:Y:S02]  /*84d0*/  LEA.HI.X R107, R251, R203, R26, 0x2, P4 ;  /* 0x000000cbfb6b7211 */ /* 0x000fe400020f141a */
[----:B----4-:R-:W-:Y:S02]  /*84e0*/  SHF.R.S32.HI R28, RZ, 0x1f, R166 ;  /* 0x0000001fff1c7819 */ /* 0x010fe400000114a6 */
[-C--:B------:R-:W-:Y:S02]  /*84f0*/  LEA R98, P3, R166, R204.reuse, 0x2 ;  /* 0x000000cca6627211 */ /* 0x080fe400078610ff */
[----:B------:R-:W-:Y:S02]  /*8500*/  SHF.R.S32.HI R26, RZ, 0x1f, R189 ;  /* 0x0000001fff1a7819 */ /* 0x000fe400000114bd */
[----:B------:R-:W-:-:S02]  /*8510*/  LEA R100, P4, R189, R204, 0x2 ;  /* 0x000000ccbd647211 */ /* 0x000fc400078810ff */
[-C--:B------:R-:W-:Y:S02]  /*8520*/  LEA.HI.X R111, R167, R203.reuse, R30, 0x2, P1 ;  /* 0x000000cba76f7211 */ /* 0x080fe400008f141e */
[-C--:B------:R-:W-:Y:S01]  /*8530*/  LEA.HI.X R113, R166, R203.reuse, R28, 0x2, P3 ;  /* 0x000000cba6717211 */ /* 0x080fe200018f141c */
[----:B------:R-:W3:Y:S01]  /*8540*/  LDL.LU R167, [R1+0x30] ;  /* 0x0000300001a77983 */ /* 0x000ee20000300800 */
[----:B------:R-:W-:-:S03]  /*8550*/  LEA.HI.X R115, R189, R203, R26, 0x2, P4 ;  /* 0x000000cbbd737211 */ /* 0x000fc600020f141a */
[----:B------:R-:W4:Y:S04]  /*8560*/  LDL.LU R166, [R1+0x34] ;  /* 0x0000340001a67983 */ /* 0x000f280000300800 */
[----:B------:R-:W4:Y:S01]  /*8570*/  LDL.LU R189, [R1+0x38] ;  /* 0x0000380001bd7983 */ /* 0x000f220000300800 */
[----:B------:R-:W-:Y:S02]  /*8580*/  SHF.R.S32.HI R101, RZ, 0x1f, R248 ;  /* 0x0000001fff657819 */ /* 0x000fe400000114f8 */
[C---:B------:R-:W-:Y:S02]  /*8590*/  LEA R22, P0, R248.reuse, R204, 0x2 ;  /* 0x000000ccf8167211 */ /* 0x040fe400078010ff */
[----:B------:R-:W-:Y:S02]  /*85a0*/  SHF.R.S32.HI R109, RZ, 0x1f, R252 ;  /* 0x0000001fff6d7819 */ /* 0x000fe400000114fc */
[----:B------:R-:W-:-:S02]  /*85b0*/  LEA.HI.X R101, R248, R203, R101, 0x2, P0 ;  /* 0x000000cbf8657211 */ /* 0x000fc400000f1465 */
[CC--:B------:R-:W-:Y:S02]  /*85c0*/  LEA R94, P0, R252.reuse, R204.reuse, 0x2 ;  /* 0x000000ccfc5e7211 */ /* 0x0c0fe400078010ff */
[----:B------:R-:W-:Y:S02]  /*85d0*/  SHF.R.S32.HI R32, RZ, 0x1f, R173 ;  /* 0x0000001fff207819 */ /* 0x000fe400000114ad */
[----:B------:R-:W-:Y:S02]  /*85e0*/  LEA.HI.X R109, R252, R203, R109, 0x2, P0 ;  /* 0x000000cbfc6d7211 */ /* 0x000fe400000f146d */
[-C--:B------:R-:W-:Y:S02]  /*85f0*/  LEA R102, P0, R173, R204.reuse, 0x2 ;  /* 0x000000ccad667211 */ /* 0x080fe400078010ff */
[----:B------:R-:W-:Y:S02]  /*8600*/  SHF.R.S32.HI R30, RZ, 0x1f, R184 ;  /* 0x0000001fff1e7819 */ /* 0x000fe400000114b8 */
[----:B------:R-:W-:-:S02]  /*8610*/  LEA R104, P1, R184, R204, 0x2 ;  /* 0x000000ccb8687211 */ /* 0x000fc400078210ff */
[----:B------:R-:W-:Y:S02]  /*8620*/  SHF.R.S32.HI R28, RZ, 0x1f, R185 ;  /* 0x0000001fff1c7819 */ /* 0x000fe400000114b9 */
[-C--:B------:R-:W-:Y:S02]  /*8630*/  LEA R106, P3, R185, R204.reuse, 0x2 ;  /* 0x000000ccb96a7211 */ /* 0x080fe400078610ff */
[----:B------:R-:W-:Y:S02]  /*8640*/  SHF.R.S32.HI R26, RZ, 0x1f, R148 ;  /* 0x0000001fff1a7819 */ /* 0x000fe40000011494 */
[----:B------:R-:W-:Y:S02]  /*8650*/  LEA R108, P4, R148, R204, 0x2 ;  /* 0x000000cc946c7211 */ /* 0x000fe400078810ff */
[-C--:B------:R-:W-:Y:S02]  /*8660*/  LEA.HI.X R117, R173, R203.reuse, R32, 0x2, P0 ;  /* 0x000000cbad757211 */ /* 0x080fe400000f1420 */
[----:B------:R-:W-:Y:S01]  /*8670*/  LEA.HI.X R119, R184, R203, R30, 0x2, P1 ;  /* 0x000000cbb8777211 */ /* 0x000fe200008f141e */
[----:B------:R-:W4:Y:S01]  /*8680*/  LDL.LU R173, [R1+0x3c] ;  /* 0x00003c0001ad7983 */ /* 0x000f220000300800 */
[----:B------:R-:W-:-:S02]  /*8690*/  SHF.R.S32.HI R32, RZ, 0x1f, R188 ;  /* 0x0000001fff207819 */ /* 0x000fc400000114bc */
[-C--:B------:R-:W-:Y:S01]  /*86a0*/  LEA R110, P0, R188, R204.reuse, 0x2 ;  /* 0x000000ccbc6e7211 */ /* 0x080fe200078010ff */
[----:B------:R-:W4:Y:S01]  /*86b0*/  LDL.LU R184, [R1+0x40] ;  /* 0x0000400001b87983 */ /* 0x000f220000300800 */
[-C--:B------:R-:W-:Y:S02]  /*86c0*/  LEA.HI.X R121, R185, R203.reuse, R28, 0x2, P3 ;  /* 0x000000cbb9797211 */ /* 0x080fe400018f141c */
[----:B------:R-:W-:Y:S01]  /*86d0*/  SHF.R.S32.HI R30, RZ, 0x1f, R160 ;  /* 0x0000001fff1e7819 */ /* 0x000fe200000114a0 */
[----:B------:R-:W4:Y:S01]  /*86e0*/  LDL.LU R185, [R1+0x44] ;  /* 0x0000440001b97983 */ /* 0x000f220000300800 */
[-C--:B------:R-:W-:Y:S02]  /*86f0*/  LEA R112, P1, R160, R204.reuse, 0x2 ;  /* 0x000000cca0707211 */ /* 0x080fe400078210ff */
[----:B------:R-:W-:Y:S02]  /*8700*/  LEA.HI.X R123, R148, R203, R26, 0x2, P4 ;  /* 0x000000cb947b7211 */ /* 0x000fe400020f141a */
[----:B------:R-:W-:Y:S01]  /*8710*/  SHF.R.S32.HI R28, RZ, 0x1f, R161 ;  /* 0x0000001fff1c7819 */ /* 0x000fe200000114a1 */
[----:B------:R-:W4:Y:S01]  /*8720*/  LDL.LU R148, [R1+0x48] ;  /* 0x0000480001947983 */ /* 0x000f220000300800 */
[----:B------:R-:W-:-:S02]  /*8730*/  LEA R114, P3, R161, R204, 0x2 ;  /* 0x000000cca1727211 */ /* 0x000fc400078610ff */
[-C--:B------:R-:W-:Y:S02]  /*8740*/  LEA.HI.X R125, R188, R203.reuse, R32, 0x2, P0 ;  /* 0x000000cbbc7d7211 */ /* 0x080fe400000f1420 */
[-C--:B------:R-:W-:Y:S01]  /*8750*/  LEA.HI.X R127, R160, R203.reuse, R30, 0x2, P1 ;  /* 0x000000cba07f7211 */ /* 0x080fe200008f141e */
[----:B------:R-:W4:Y:S01]  /*8760*/  LDL.LU R188, [R1+0x4c] ;  /* 0x00004c0001bc7983 */ /* 0x000f220000300800 */
[----:B------:R-:W-:-:S03]  /*8770*/  LEA.HI.X R129, R161, R203, R28, 0x2, P3 ;  /* 0x000000cba1817211 */ /* 0x000fc600018f141c */
[----:B------:R-:W4:Y:S04]  /*8780*/  LDL.LU R160, [R1+0x50] ;  /* 0x0000500001a07983 */ /* 0x000f280000300800 */
[----:B------:R-:W4:Y:S01]  /*8790*/  LDL.LU R161, [R1+0x54] ;  /* 0x0000540001a17983 */ /* 0x000f220000300800 */
[----:B--2---:R-:W-:Y:S02]  /*87a0*/  SHF.R.S32.HI R26, RZ, 0x1f, R244 ;  /* 0x0000001fff1a7819 */ /* 0x004fe400000114f4 */
[----:B------:R-:W-:-:S04]  /*87b0*/  LEA R116, P4, R244, R204, 0x2 ;  /* 0x000000ccf4747211 */ /* 0x000fc800078810ff */
[----:B------:R-:W-:Y:S02]  /*87c0*/  LEA.HI.X R131, R244, R203, R26, 0x2, P4 ;  /* 0x000000cbf4837211 */ /* 0x000fe400020f141a */
[----:B------:R-:W2:Y:S01]  /*87d0*/  LDL.LU R244, [R1+0x58] ;  /* 0x0000580001f47983 */ /* 0x000ea20000300800 */
[----:B------:R-:W-:Y:S02]  /*87e0*/  SHF.R.S32.HI R32, RZ, 0x1f, R172 ;  /* 0x0000001fff207819 */ /* 0x000fe400000114ac */
[----:B------:R-:W-:-:S04]  /*87f0*/  LEA R118, P0, R172, R204, 0x2 ;  /* 0x000000ccac767211 */ /* 0x000fc800078010ff */
[----:B------:R-:W-:Y:S02]  /*8800*/  LEA.HI.X R133, R172, R203, R32, 0x2, P0 ;  /* 0x000000cbac857211 */ /* 0x000fe400000f1420 */
[----:B------:R-:W2:Y:S01]  /*8810*/  LDL.LU R172, [R1+0x5c] ;  /* 0x00005c0001ac7983 */ /* 0x000ea20000300800 */
[----:B---3--:R-:W-:Y:S02]  /*8820*/  SHF.R.S32.HI R30, RZ, 0x1f, R167 ;  /* 0x0000001fff1e7819 */ /* 0x008fe400000114a7 */
[-C--:B------:R-:W-:Y:S02]  /*8830*/  LEA R120, P1, R167, R204.reuse, 0x2 ;  /* 0x000000cca7787211 */ /* 0x080fe400078210ff */
[----:B----4-:R-:W-:Y:S02]  /*8840*/  SHF.R.S32.HI R28, RZ, 0x1f, R166 ;  /* 0x0000001fff1c7819 */ /* 0x010fe400000114a6 */
[----:B------:R-:W-:Y:S02]  /*8850*/  LEA R122, P3, R166, R204, 0x2 ;  /* 0x000000cca67a7211 */ /* 0x000fe400078610ff */
[----:B------:R-:W-:-:S02]  /*8860*/  SHF.R.S32.HI R26, RZ, 0x1f, R189 ;  /* 0x0000001fff1a7819 */ /* 0x000fc400000114bd */
[----:B------:R-:W-:Y:S02]  /*8870*/  LEA R124, P4, R189, R204, 0x2 ;  /* 0x000000ccbd7c7211 */ /* 0x000fe400078810ff */
[-C--:B------:R-:W-:Y:S02]  /*8880*/  LEA.HI.X R135, R167, R203.reuse, R30, 0x2, P1 ;  /* 0x000000cba7877211 */ /* 0x080fe400008f141e */
[-C--:B------:R-:W-:Y:S01]  /*8890*/  LEA.HI.X R137, R166, R203.reuse, R28, 0x2, P3 ;  /* 0x000000cba6897211 */ /* 0x080fe200018f141c */
[----:B------:R-:W3:Y:S01]  /*88a0*/  LDL.LU R167, [R1+0x60] ;  /* 0x0000600001a77983 */ /* 0x000ee20000300800 */
[----:B------:R-:W-:-:S03]  /*88b0*/  LEA.HI.X R139, R189, R203, R26, 0x2, P4 ;  /* 0x000000cbbd8b7211 */ /* 0x000fc600020f141a */
[----:B------:R-:W4:Y:S04]  /*88c0*/  LDL.LU R166, [R1+0x64] ;  /* 0x0000640001a67983 */ /* 0x000f280000300800 */
[----:B------:R-:W3:Y:S04]  /*88d0*/  LDL.LU R189, [R1+0x68] ;  /* 0x0000680001bd7983 */ /* 0x000ee80000300800 */
[----:B------:R-:W3:Y:S04]  /*88e0*/  LDL.LU R194, [R1+0x6c] ;  /* 0x00006c0001c27983 */ /* 0x000ee80000300800 */
[----:B------:R-:W3:Y:S04]  /*88f0*/  LDL.LU R195, [R1+0x70] ;  /* 0x0000700001c37983 */ /* 0x000ee80000300800 */
[----:B------:R-:W3:Y:S01]  /*8900*/  LDL.LU R197, [R1+0x74] ;  /* 0x0000740001c57983 */ /* 0x000ee20000300800 */
[----:B------:R-:W-:-:S02]  /*8910*/  SHF.R.S32.HI R30, RZ, 0x1f, R173 ;  /* 0x0000001fff1e7819 */ /* 0x000fc400000114ad */
[-C--:B------:R-:W-:Y:S02]  /*8920*/  LEA R126, P0, R173, R204.reuse, 0x2 ;  /* 0x000000ccad7e7211 */ /* 0x080fe400078010ff */
[----:B------:R-:W-:Y:S02]  /*8930*/  SHF.R.S32.HI R28, RZ, 0x1f, R184 ;  /* 0x0000001fff1c7819 */ /* 0x000fe400000114b8 */
[-C--:B------:R-:W-:Y:S02]  /*8940*/  LEA R128, P1, R184, R204.reuse, 0x2 ;  /* 0x000000ccb8807211 */ /* 0x080fe400078210ff */
[----:B------:R-:W-:Y:S02]  /*8950*/  SHF.R.S32.HI R144, RZ, 0x1f, R185 ;  /* 0x0000001fff907819 */ /* 0x000fe400000114b9 */
[----:B------:R-:W-:Y:S02]  /*8960*/  LEA R130, P3, R185, R204, 0x2 ;  /* 0x000000ccb9827211 */ /* 0x000fe400078610ff */
[----:B------:R-:W-:-:S02]  /*8970*/  SHF.R.S32.HI R26, RZ, 0x1f, R148 ;  /* 0x0000001fff1a7819 */ /* 0x000fc40000011494 */
[CC--:B------:R-:W-:Y:S02]  /*8980*/  LEA R132, P4, R148.reuse, R204.reuse, 0x2 ;  /* 0x000000cc94847211 */ /* 0x0c0fe400078810ff */
[-C--:B------:R-:W-:Y:S02]  /*8990*/  LEA.HI.X R141, R173, R203.reuse, R30, 0x2, P0 ;  /* 0x000000cbad8d7211 */ /* 0x080fe400000f141e */
[-C--:B------:R-:W-:Y:S01]  /*89a0*/  LEA.HI.X R145, R148, R203.reuse, R26, 0x2, P4 ;  /* 0x000000cb94917211 */ /* 0x080fe200020f141a */
[----:B------:R-:W3:Y:S01]  /*89b0*/  LDL.LU R173, [R1+0x78] ;  /* 0x0000780001ad7983 */ /* 0x000ee20000300800 */
[----:B------:R-:W-:Y:S02]  /*89c0*/  SHF.R.S32.HI R146, RZ, 0x1f, R188 ;  /* 0x0000001fff927819 */ /* 0x000fe400000114bc */
[----:B------:R-:W-:Y:S02]  /*89d0*/  LEA R134, P0, R188, R204, 0x2 ;  /* 0x000000ccbc867211 */ /* 0x000fe400078010ff */
[----:B------:R-:W-:-:S02]  /*89e0*/  LEA.HI.X R143, R184, R203, R28, 0x2, P1 ;  /* 0x000000cbb88f7211 */ /* 0x000fc400008f141c */
[-C--:B------:R-:W-:Y:S01]  /*89f0*/  LEA.HI.X R144, R185, R203.reuse, R144, 0x2, P3 ;  /* 0x000000cbb9907211 */ /* 0x080fe200018f1490 */
[----:B------:R-:W3:Y:S01]  /*8a00*/  LDL.LU R184, [R1+0x7c] ;  /* 0x00007c0001b87983 */ /* 0x000ee20000300800 */
[----:B------:R-:W-:-:S03]  /*8a10*/  LEA.HI.X R146, R188, R203, R146, 0x2, P0 ;  /* 0x000000cbbc927211 */ /* 0x000fc600000f1492 */
[----:B------:R-:W3:Y:S04]  /*8a20*/  LDL.LU R185, [R1+0x80] ;  /* 0x0000800001b97983 */ /* 0x000ee80000300800 */
[----:B------:R-:W3:Y:S01]  /*8a30*/  LDL.LU R188, [R1+0x84] ;  /* 0x0000840001bc7983 */ /* 0x000ee20000300800 */
[----:B--2---:R-:W-:Y:S02]  /*8a40*/  SHF.R.S32.HI R26, RZ, 0x1f, R244 ;  /* 0x0000001fff1a7819 */ /* 0x004fe400000114f4 */
[----:B------:R-:W-:-:S04]  /*8a50*/  LEA R140, P4, R244, R204, 0x2 ;  /* 0x000000ccf48c7211 */ /* 0x000fc800078810ff */
[-C--:B------:R-:W-:Y:S02]  /*8a60*/  LEA.HI.X R149, R244, R203.reuse, R26, 0x2, P4 ;  /* 0x000000cbf4957211 */ /* 0x080fe400020f141a */
[----:B------:R-:W2:Y:S01]  /*8a70*/  LDL.LU R244, [R1+0x88] ;  /* 0x0000880001f47983 */ /* 0x000ea20000300800 */
[----:B------:R-:W-:Y:S02]  /*8a80*/  SHF.R.S32.HI R148, RZ, 0x1f, R161 ;  /* 0x0000001fff947819 */ /* 0x000fe400000114a1 */
[C---:B------:R-:W-:Y:S01]  /*8a90*/  LEA R138, P3, R161.reuse, R204, 0x2 ;  /* 0x000000cca18a7211 */ /* 0x040fe200078610ff */
[----:B------:R-:W2:Y:S03]  /*8aa0*/  LDL.LU R193, [R1+0x8c] ;  /* 0x00008c0001c17983 */ /* 0x000ea60000300800 */
[----:B------:R-:W-:Y:S01]  /*8ab0*/  LEA.HI.X R148, R161, R203, R148, 0x2, P3 ;  /* 0x000000cba1947211 */ /* 0x000fe200018f1494 */
[----:B------:R-:W2:Y:S04]  /*8ac0*/  LDL.LU R196, [R1+0x90] ;  /* 0x0000900001c47983 */ /* 0x000ea80000300800 */
[----:B------:R-:W2:Y:S01]  /*8ad0*/  LDL.LU R192, [R1+0x94] ;  /* 0x0000940001c07983 */ /* 0x000ea20000300800 */
[----:B------:R-:W-:-:S02]  /*8ae0*/  SHF.R.S32.HI R150, RZ, 0x1f, R172 ;  /* 0x0000001fff967819 */ /* 0x000fc400000114ac */
[----:B------:R-:W-:-:S04]  /*8af0*/  LEA R142, P0, R172, R204, 0x2 ;  /* 0x000000ccac8e7211 */ /* 0x000fc800078010ff */
[-C--:B------:R-:W-:Y:S02]  /*8b00*/  LEA.HI.X R150, R172, R203.reuse, R150, 0x2, P0 ;  /* 0x000000cbac967211 */ /* 0x080fe400000f1496 */
[----:B----4-:R-:W-:Y:S02]  /*8b10*/  SHF.R.S32.HI R161, RZ, 0x1f, R166 ;  /* 0x0000001fffa17819 */ /* 0x010fe400000114a6 */
[CC--:B------:R-:W-:Y:S02]  /*8b20*/  LEA R162, P3, R166.reuse, R204.reuse, 0x2 ;  /* 0x000000cca6a27211 */ /* 0x0c0fe400078610ff */
[----:B---3--:R-:W-:Y:S02]  /*8b30*/  SHF.R.S32.HI R163, RZ, 0x1f, R189 ;  /* 0x0000001fffa37819 */ /* 0x008fe400000114bd */
[----:B------:R-:W-:Y:S02]  /*8b40*/  LEA R164, P4, R189, R204, 0x2 ;  /* 0x000000ccbda47211 */ /* 0x000fe400078810ff */
[----:B------:R-:W-:-:S02]  /*8b50*/  LEA.HI.X R161, R166, R203, R161, 0x2, P3 ;  /* 0x000000cba6a17211 */ /* 0x000fc400018f14a1 */
[----:B------:R-:W-:Y:S02]  /*8b60*/  LEA.HI.X R163, R189, R203, R163, 0x2, P4 ;  /* 0x000000cbbda37211 */ /* 0x000fe400020f14a3 */
[----:B------:R-:W3:Y:S01]  /*8b70*/  LDL.LU R189, [R1+0x98] ;  /* 0x0000980001bd7983 */ /* 0x000ee20000300800 */
[----:B------:R-:W-:-:S03]  /*8b80*/  SHF.R.S32.HI R169, RZ, 0x1f, R197 ;  /* 0x0000001fffa97819 */ /* 0x000fc600000114c5 */
[----:B------:R-:W4:Y:S01]  /*8b90*/  LDL.LU R199, [R1+0x9c] ;  /* 0x00009c0001c77983 */ /* 0x000f220000300800 */
[----:B------:R-:W-:-:S03]  /*8ba0*/  LEA R170, P3, R197, R204, 0x2 ;  /* 0x000000ccc5aa7211 */ /* 0x000fc600078610ff */
[----:B------:R-:W4:Y:S01]  /*8bb0*/  LDL.LU R200, [R1+0xa0] ;  /* 0x0000a00001c87983 */ /* 0x000f220000300800 */
[----:B------:R-:W-:-:S03]  /*8bc0*/  LEA.HI.X R169, R197, R203, R169, 0x2, P3 ;  /* 0x000000cbc5a97211 */ /* 0x000fc600018f14a9 */
[----:B------:R-:W4:Y:S04]  /*8bd0*/  LDL.LU R201, [R1+0xa4] ;  /* 0x0000a40001c97983 */ /* 0x000f280000300800 */
[----:B------:R-:W4:Y:S04]  /*8be0*/  LDL.LU R197, [R1+0xa8] ;  /* 0x0000a80001c57983 */ /* 0x000f280000300800 */
[----:B------:R-:W4:Y:S04]  /*8bf0*/  LDL.LU R159, [R1+0xac] ;  /* 0x0000ac00019f7983 */ /* 0x000f280000300800 */
[----:B------:R-:W4:Y:S04]  /*8c00*/  LDL.LU R222, [R1+0xb0] ;  /* 0x0000b00001de7983 */ /* 0x000f280000300800 */
[----:B------:R-:W4:Y:S04]  /*8c10*/  LDL.LU R220, [R1+0x13c] ;  /* 0x00013c0001dc7983 */ /* 0x000f280000300800 */
[----:B------:R-:W4:Y:S01]  /*8c20*/  LDL.LU R236, [R1+0x140] ;  /* 0x0001400001ec7983 */ /* 0x000f220000300800 */
[----:B------:R-:W-:-:S02]  /*8c30*/  SHF.R.S32.HI R171, RZ, 0x1f, R173 ;  /* 0x0000001fffab7819 */ /* 0x000fc400000114ad */
[----:B------:R-:W-:-:S04]  /*8c40*/  LEA R172, P4, R173, R204, 0x2 ;  /* 0x000000ccadac7211 */ /* 0x000fc800078810ff */
[----:B------:R-:W-:Y:S02]  /*8c50*/  LEA.HI.X R171, R173, R203, R171, 0x2, P4 ;  /* 0x000000cbadab7211 */ /* 0x000fe400020f14ab */
[----:B--2---:R-:W-:Y:S02]  /*8c60*/  SHF.R.S32.HI R179, RZ, 0x1f, R244 ;  /* 0x0000001fffb37819 */ /* 0x004fe400000114f4 */
[----:B------:R-:W-:-:S04]  /*8c70*/  LEA R180, P4, R244, R204, 0x2 ;  /* 0x000000ccf4b47211 */ /* 0x000fc800078810ff */
[-C--:B------:R-:W-:Y:S02]  /*8c80*/  LEA.HI.X R179, R244, R203.reuse, R179, 0x2, P4 ;  /* 0x000000cbf4b37211 */ /* 0x080fe400020f14b3 */
[----:B------:R-:W2:Y:S01]  /*8c90*/  LDL.LU R244, [R1+0x1c0] ;  /* 0x0001c00001f47983 */ /* 0x000ea20000300800 */
[----:B------:R-:W-:Y:S02]  /*8ca0*/  SHF.R.S32.HI R28, RZ, 0x1f, R160 ;  /* 0x0000001fff1c7819 */ /* 0x000fe400000114a0 */
[CC--:B------:R-:W-:Y:S02]  /*8cb0*/  LEA R136, P1, R160.reuse, R204.reuse, 0x2 ;  /* 0x000000cca0887211 */ /* 0x0c0fe400078210ff */
[----:B------:R-:W-:Y:S02]  /*8cc0*/  SHF.R.S32.HI R151, RZ, 0x1f, R167 ;  /* 0x0000001fff977819 */ /* 0x000fe400000114a7 */
[----:B------:R-:W-:Y:S02]  /*8cd0*/  LEA.HI.X R147, R160, R203, R28, 0x2, P1 ;  /* 0x000000cba0937211 */ /* 0x000fe400008f141c */
[----:B------:R-:W-:-:S02]  /*8ce0*/  LEA R160, P1, R167, R204, 0x2 ;  /* 0x000000cca7a07211 */ /* 0x000fc400078210ff */
[----:B------:R-:W-:Y:S02]  /*8cf0*/  SHF.R.S32.HI R165, RZ, 0x1f, R194 ;  /* 0x0000001fffa57819 */ /* 0x000fe400000114c2 */
[-C--:B------:R-:W-:Y:S02]  /*8d00*/  LEA.HI.X R151, R167, R203.reuse, R151, 0x2, P1 ;  /* 0x000000cba7977211 */ /* 0x080fe400008f1497 */
[----:B------:R-:W-:Y:S02]  /*8d10*/  SHF.R.S32.HI R167, RZ, 0x1f, R195 ;  /* 0x0000001fffa77819 */ /* 0x000fe400000114c3 */
[CC--:B------:R-:W-:Y:S02]  /*8d20*/  LEA R166, P0, R194.reuse, R204.reuse, 0x2 ;  /* 0x000000ccc2a67211 */ /* 0x0c0fe400078010ff */
[----:B------:R-:W-:Y:S02]  /*8d30*/  LEA R168, P1, R195, R204, 0x2 ;  /* 0x000000ccc3a87211 */ /* 0x000fe400078210ff */
[----:B------:R-:W-:-:S02]  /*8d40*/  LEA.HI.X R165, R194, R203, R165, 0x2, P0 ;  /* 0x000000cbc2a57211 */ /* 0x000fc400000f14a5 */
[----:B------:R-:W-:Y:S02]  /*8d50*/  LEA.HI.X R167, R195, R203, R167, 0x2, P1 ;  /* 0x000000cbc3a77211 */ /* 0x000fe400008f14a7 */
[----:B------:R-:W-:Y:S02]  /*8d60*/  SHF.R.S32.HI R173, RZ, 0x1f, R184 ;  /* 0x0000001fffad7819 */ /* 0x000fe400000114b8 */
[----:B------:R-:W-:Y:S02]  /*8d70*/  SHF.R.S32.HI R175, RZ, 0x1f, R185 ;  /* 0x0000001fffaf7819 */ /* 0x000fe400000114b9 */
[----:B------:R-:W-:Y:S02]  /*8d80*/  SHF.R.S32.HI R177, RZ, 0x1f, R188 ;  /* 0x0000001fffb17819 */ /* 0x000fe400000114bc */
[-C--:B------:R-:W-:Y:S02]  /*8d90*/  LEA R174, P0, R184, R204.reuse, 0x2 ;  /* 0x000000ccb8ae7211 */ /* 0x080fe400078010ff */
[----:B------:R-:W-:-:S02]  /*8da0*/  LEA R176, P1, R185, R204, 0x2 ;  /* 0x000000ccb9b07211 */ /* 0x000fc400078210ff */
[----:B------:R-:W-:Y:S02]  /*8db0*/  LEA R178, P3, R188, R204, 0x2 ;  /* 0x000000ccbcb27211 */ /* 0x000fe400078610ff */
[-C--:B------:R-:W-:Y:S02]  /*8dc0*/  LEA.HI.X R173, R184, R203.reuse, R173, 0x2, P0 ;  /* 0x000000cbb8ad7211 */ /* 0x080fe400000f14ad */
[-C--:B------:R-:W-:Y:S02]  /*8dd0*/  LEA.HI.X R175, R185, R203.reuse, R175, 0x2, P1 ;  /* 0x000000cbb9af7211 */ /* 0x080fe400008f14af */
[----:B------:R-:W-:Y:S02]  /*8de0*/  LEA.HI.X R177, R188, R203, R177, 0x2, P3 ;  /* 0x000000cbbcb17211 */ /* 0x000fe400018f14b1 */
[----:B------:R-:W-:Y:S02]  /*8df0*/  SHF.R.S32.HI R181, RZ, 0x1f, R193 ;  /* 0x0000001fffb57819 */ /* 0x000fe400000114c1 */
[----:B------:R-:W-:-:S02]  /*8e00*/  SHF.R.S32.HI R183, RZ, 0x1f, R196 ;  /* 0x0000001fffb77819 */ /* 0x000fc400000114c4 */
[----:B------:R-:W-:Y:S02]  /*8e10*/  SHF.R.S32.HI R185, RZ, 0x1f, R192 ;  /* 0x0000001fffb97819 */ /* 0x000fe400000114c0 */
[CC--:B------:R-:W-:Y:S02]  /*8e20*/  LEA R182, P0, R193.reuse, R204.reuse, 0x2 ;  /* 0x000000ccc1b67211 */ /* 0x0c0fe400078010ff */
[-C--:B------:R-:W-:Y:S02]  /*8e30*/  LEA R184, P1, R196, R204.reuse, 0x2 ;  /* 0x000000ccc4b87211 */ /* 0x080fe400078210ff */
[----:B------:R-:W-:Y:S02]  /*8e40*/  LEA R186, P3, R192, R204, 0x2 ;  /* 0x000000ccc0ba7211 */ /* 0x000fe400078610ff */
[-C--:B------:R-:W-:Y:S02]  /*8e50*/  LEA.HI.X R181, R193, R203.reuse, R181, 0x2, P0 ;  /* 0x000000cbc1b57211 */ /* 0x080fe400000f14b5 */
[----:B------:R-:W-:-:S02]  /*8e60*/  LEA.HI.X R183, R196, R203, R183, 0x2, P1 ;  /* 0x000000cbc4b77211 */ /* 0x000fc400008f14b7 */
[----:B------:R-:W-:Y:S02]  /*8e70*/  LEA.HI.X R185, R192, R203, R185, 0x2, P3 ;  /* 0x000000cbc0b97211 */ /* 0x000fe400018f14b9 */
[----:B------:R-:W-:Y:S02]  /*8e80*/  IADD3 R152, P5, R152, UR10, RZ ;  /* 0x0000000a98987c10 */ /* 0x000fe4000ffbe0ff */
[----:B------:R-:W-:Y:S02]  /*8e90*/  IADD3 R6, P6, R6, UR10, RZ ;  /* 0x0000000a06067c10 */ /* 0x000fe4000ffde0ff */
[----:B------:R-:W-:Y:S02]  /*8ea0*/  IADD3.X R13, R13, UR11, RZ, P5, !PT ;  /* 0x0000000b0d0d7c10 */ /* 0x000fe4000affe4ff */
[----:B------:R-:W-:Y:S02]  /*8eb0*/  IADD3.X R15, R15, UR11, RZ, P6, !PT ;  /* 0x0000000b0f0f7c10 */ /* 0x000fe4000b7fe4ff */
[----:B------:R-:W-:-:S02]  /*8ec0*/  IADD3 R9, P5, R9, UR10, RZ ;  /* 0x0000000a09097c10 */ /* 0x000fc4000ffbe0ff */
[----:B------:R-:W-:Y:S02]  /*8ed0*/  IADD3 R11, P6, R11, UR10, RZ ;  /* 0x0000000a0b0b7c10 */ /* 0x000fe4000ffde0ff */
[----:B------:R-:W-:Y:S02]  /*8ee0*/  IADD3.X R21, R21, UR11, RZ, P5, !PT ;  /* 0x0000000b15157c10 */ /* 0x000fe4000affe4ff */
[----:B------:R-:W-:Y:S02]  /*8ef0*/  IADD3.X R23, R23, UR11, RZ, P6, !PT ;  /* 0x0000000b17177c10 */ /* 0x000fe4000b7fe4ff */
[----:B------:R-:W-:Y:S02]  /*8f00*/  IADD3 R14, P5, R14, UR10, RZ ;  /* 0x0000000a0e0e7c10 */ /* 0x000fe4000ffbe0ff */
[----:B------:R-:W-:Y:S02]  /*8f10*/  IADD3 R16, P6, R16, UR10, RZ ;  /* 0x0000000a10107c10 */ /* 0x000fe4000ffde0ff */
[----:B---3--:R-:W-:-:S02]  /*8f20*/  SHF.R.S32.HI R187, RZ, 0x1f, R189 ;  /* 0x0000001fffbb7819 */ /* 0x008fc400000114bd */
[-C--:B------:R-:W-:Y:S02]  /*8f30*/  LEA R188, P4, R189, R204.reuse, 0x2 ;  /* 0x000000ccbdbc7211 */ /* 0x080fe400078810ff */
[----:B----4-:R-:W-:Y:S02]  /*8f40*/  LEA R190, P0, R199, R204, 0x2 ;  /* 0x000000ccc7be7211 */ /* 0x010fe400078010ff */
[----:B------:R-:W-:Y:S02]  /*8f50*/  LEA.HI.X R187, R189, R203, R187, 0x2, P4 ;  /* 0x000000cbbdbb7211 */ /* 0x000fe400020f14bb */
[----:B------:R-:W-:Y:S02]  /*8f60*/  SHF.R.S32.HI R189, RZ, 0x1f, R199 ;  /* 0x0000001fffbd7819 */ /* 0x000fe400000114c7 */
[----:B------:R-:W-:Y:S02]  /*8f70*/  SHF.R.S32.HI R191, RZ, 0x1f, R200 ;  /* 0x0000001fffbf7819 */ /* 0x000fe400000114c8 */
[----:B------:R-:W-:-:S02]  /*8f80*/  SHF.R.S32.HI R193, RZ, 0x1f, R201 ;  /* 0x0000001fffc17819 */ /* 0x000fc400000114c9 */
[CC--:B------:R-:W-:Y:S02]  /*8f90*/  LEA R192, P1, R200.reuse, R204.reuse, 0x2 ;  /* 0x000000ccc8c07211 */ /* 0x0c0fe400078210ff */
[----:B------:R-:W-:Y:S02]  /*8fa0*/  SHF.R.S32.HI R195, RZ, 0x1f, R197 ;  /* 0x0000001fffc37819 */ /* 0x000fe400000114c5 */
[-C--:B------:R-:W-:Y:S02]  /*8fb0*/  LEA R194, P3, R201, R204.reuse, 0x2 ;  /* 0x000000ccc9c27211 */ /* 0x080fe400078610ff */
[----:B------:R-:W-:Y:S02]  /*8fc0*/  LEA R196, P4, R197, R204, 0x2 ;  /* 0x000000ccc5c47211 */ /* 0x000fe400078810ff */
[-C--:B------:R-:W-:Y:S02]  /*8fd0*/  LEA.HI.X R189, R199, R203.reuse, R189, 0x2, P0 ;  /* 0x000000cbc7bd7211 */ /* 0x080fe400000f14bd */
        /* <DEDUP_REMOVED lines=9> */
[----:B------:R-:W-:Y:S02]  /*9070*/  SHF.R.S32.HI R25, RZ, 0x1f, R236 ;  /* 0x0000001fff197819 */ /* 0x000fe400000114ec */
[----:B------:R-:W-:Y:S02]  /*9080*/  LEA R204, P4, R236, R204, 0x2 ;  /* 0x000000cceccc7211 */ /* 0x000fe400078810ff */
[-C--:B------:R-:W-:Y:S02]  /*9090*/  LEA.HI.X R197, R159, R203.reuse, R197, 0x2, P0 ;  /* 0x000000cb9fc57211 */ /* 0x080fe400000f14c5 */
[----:B------:R-:W-:-:S02]  /*90a0*/  LEA.HI.X R199, R222, R203, R199, 0x2, P1 ;  /* 0x000000cbdec77211 */ /* 0x000fc400008f14c7 */
[-C--:B------:R-:W-:Y:S02]  /*90b0*/  LEA.HI.X R201, R220, R203.reuse, R201, 0x2, P3 ;  /* 0x000000cbdcc97211 */ /* 0x080fe400018f14c9 */
[----:B------:R-:W-:Y:S02]  /*90c0*/  LEA.HI.X R203, R236, R203, R25, 0x2, P4 ;  /* 0x000000cbeccb7211 */ /* 0x000fe400020f1419 */
[----:B------:R-:W-:Y:S02]  /*90d0*/  IADD3 R7, P3, R7, UR10, RZ ;  /* 0x0000000a07077c10 */ /* 0x000fe4000ff7e0ff */
[----:B------:R-:W-:Y:S02]  /*90e0*/  IADD3 R8, P4, R8, UR10, RZ ;  /* 0x0000000a08087c10 */ /* 0x000fe4000ff9e0ff */
[----:B------:R-:W-:Y:S02]  /*90f0*/  IADD3.X R17, R17, UR11, RZ, P3, !PT ;  /* 0x0000000b11117c10 */ /* 0x000fe40009ffe4ff */
[----:B------:R-:W-:-:S02]  /*9100*/  IADD3.X R19, R19, UR11, RZ, P4, !PT ;  /* 0x0000000b13137c10 */ /* 0x000fc4000a7fe4ff */
[----:B------:R-:W-:Y:S02]  /*9110*/  IADD3 R10, P3, R10, UR10, RZ ;  /* 0x0000000a0a0a7c10 */ /* 0x000fe4000ff7e0ff */
[----:B------:R-:W-:Y:S02]  /*9120*/  IADD3 R12, P4, R12, UR10, RZ ;  /* 0x0000000a0c0c7c10 */ /* 0x000fe4000ff9e0ff */
[----:B------:R-:W-:Y:S02]  /*9130*/  IADD3.X R89, R89, UR11, RZ, P3, !PT ;  /* 0x0000000b59597c10 */ /* 0x000fe40009ffe4ff */
[----:B------:R-:W-:Y:S02]  /*9140*/  IADD3.X R91, R91, UR11, RZ, P4, !PT ;  /* 0x0000000b5b5b7c10 */ /* 0x000fe4000a7fe4ff */
[----:B------:R-:W-:Y:S02]  /*9150*/  IADD3 R18, P3, R18, UR10, RZ ;  /* 0x0000000a12127c10 */ /* 0x000fe4000ff7e0ff */
[----:B------:R-:W-:-:S02]  /*9160*/  IADD3 R20, P4, R20, UR10, RZ ;  /* 0x0000000a14147c10 */ /* 0x000fc4000ff9e0ff */
[----:B------:R-:W-:Y:S02]  /*9170*/  IADD3.X R93, R93, UR11, RZ, P5, !PT ;  /* 0x0000000b5d5d7c10 */ /* 0x000fe4000affe4ff */
[----:B------:R-:W-:Y:S02]  /*9180*/  IADD3.X R95, R95, UR11, RZ, P6, !PT ;  /* 0x0000000b5f5f7c10 */ /* 0x000fe4000b7fe4ff */
[----:B------:R-:W-:Y:S02]  /*9190*/  IADD3.X R97, R97, UR11, RZ, P3, !PT ;  /* 0x0000000b61617c10 */ /* 0x000fe40009ffe4ff */
[----:B------:R-:W-:Y:S02]  /*91a0*/  IADD3.X R99, R99, UR11, RZ, P4, !PT ;  /* 0x0000000b63637c10 */ /* 0x000fe4000a7fe4ff */
[----:B------:R-:W-:Y:S02]  /*91b0*/  IADD3 R22, P5, R22, UR10, RZ ;  /* 0x0000000a16167c10 */ /* 0x000fe4000ffbe0ff */
[----:B------:R-:W-:-:S02]  /*91c0*/  IADD3 R88, P6, R88, UR10, RZ ;  /* 0x0000000a58587c10 */ /* 0x000fc4000ffde0ff */
[----:B------:R-:W-:Y:S02]  /*91d0*/  IADD3 R90, P3, R90, UR10, RZ ;  /* 0x0000000a5a5a7c10 */ /* 0x000fe4000ff7e0ff */
[----:B------:R-:W-:Y:S02]  /*91e0*/  IADD3 R92, P4, R92, UR10, RZ ;  /* 0x0000000a5c5c7c10 */ /* 0x000fe4000ff9e0ff */
[----:B------:R-:W-:Y:S02]  /*91f0*/  IADD3.X R101, R101, UR11, RZ, P5, !PT ;  /* 0x0000000b65657c10 */ /* 0x000fe4000affe4ff */
[----:B------:R-:W-:Y:S02]  /*9200*/  IADD3.X R103, R103, UR11, RZ, P6, !PT ;  /* 0x0000000b67677c10 */ /* 0x000fe4000b7fe4ff */
[----:B------:R-:W-:Y:S02]  /*9210*/  IADD3.X R105, R105, UR11, RZ, P3, !PT ;  /* 0x0000000b69697c10 */ /* 0x000fe40009ffe4ff */
[----:B------:R-:W-:-:S02]  /*9220*/  IADD3.X R107, R107, UR11, RZ, P4, !PT ;  /* 0x0000000b6b6b7c10 */ /* 0x000fc4000a7fe4ff */
[----:B------:R-:W-:Y:S02]  /*9230*/  IADD3 R94, P5, R94, UR10, RZ ;  /* 0x0000000a5e5e7c10 */ /* 0x000fe4000ffbe0ff */
[----:B------:R-:W-:Y:S02]  /*9240*/  IADD3 R96, P6, R96, UR10, RZ ;  /* 0x0000000a60607c10 */ /* 0x000fe4000ffde0ff */
[----:B------:R-:W-:Y:S02]  /*9250*/  IADD3 R98, P3, R98, UR10, RZ ;  /* 0x0000000a62627c10 */ /* 0x000fe4000ff7e0ff */
[----:B------:R-:W-:Y:S02]  /*9260*/  IADD3 R100, P4, R100, UR10, RZ ;  /* 0x0000000a64647c10 */ /* 0x000fe4000ff9e0ff */
[----:B------:R-:W-:Y:S02]  /*9270*/  IADD3.X R109, R109, UR11, RZ, P5, !PT ;  /* 0x0000000b6d6d7c10 */ /* 0x000fe4000affe4ff */
[----:B------:R-:W-:-:S02]  /*9280*/  IADD3.X R111, R111, UR11, RZ, P6, !PT ;  /* 0x0000000b6f6f7c10 */ /* 0x000fc4000b7fe4ff */
[----:B------:R-:W-:Y:S02]  /*9290*/  IADD3.X R113, R113, UR11, RZ, P3, !PT ;  /* 0x0000000b71717c10 */ /* 0x000fe40009ffe4ff */
[----:B------:R-:W-:Y:S02]  /*92a0*/  IADD3.X R115, R115, UR11, RZ, P4, !PT ;  /* 0x0000000b73737c10 */ /* 0x000fe4000a7fe4ff */
[----:B------:R-:W-:Y:S02]  /*92b0*/  IADD3 R102, P5, R102, UR10, RZ ;  /* 0x0000000a66667c10 */ /* 0x000fe4000ffbe0ff */
[----:B------:R-:W-:Y:S02]  /*92c0*/  IADD3 R104, P6, R104, UR10, RZ ;  /* 0x0000000a68687c10 */ /* 0x000fe4000ffde0ff */
        /* <DEDUP_REMOVED lines=18> */
[C---:B------:R-:W-:Y:S02]  /*93f0*/  LOP3.LUT R222, R0.reuse, 0x3e, RZ, 0xfc, !PT ;  /* 0x0000003e00de7812 */ /* 0x040fe400078efcff */
[----:B------:R-:W-:-:S02]  /*9400*/  LOP3.LUT R236, R0, 0x3a, RZ, 0xfc, !PT ;  /* 0x0000003a00ec7812 */ /* 0x000fc400078efcff */
[----:B------:R-:W-:Y:S02]  /*9410*/  IADD3.X R133, R133, UR11, RZ, P5, !PT ;  /* 0x0000000b85857c10 */ /* 0x000fe4000affe4ff */
[----:B------:R-:W-:Y:S02]  /*9420*/  IADD3.X R135, R135, UR11, RZ, P6, !PT ;  /* 0x0000000b87877c10 */ /* 0x000fe4000b7fe4ff */
[----:B------:R-:W-:Y:S02]  /*9430*/  IADD3.X R137, R137, UR11, RZ, P3, !PT ;  /* 0x0000000b89897c10 */ /* 0x000fe40009ffe4ff */
[----:B------:R-:W-:Y:S02]  /*9440*/  IADD3.X R139, R139, UR11, RZ, P4, !PT ;  /* 0x0000000b8b8b7c10 */ /* 0x000fe4000a7fe4ff */
[----:B------:R-:W-:Y:S02]  /*9450*/  LOP3.LUT R220, R0, 0x3c, RZ, 0xfc, !PT ;  /* 0x0000003c00dc7812 */ /* 0x000fe400078efcff */
[----:B------:R-:W-:-:S02]  /*9460*/  IADD3 R126, P5, R126, UR10, RZ ;  /* 0x0000000a7e7e7c10 */ /* 0x000fc4000ffbe0ff */
[----:B------:R-:W-:Y:S02]  /*9470*/  IADD3 R128, P6, R128, UR10, RZ ;  /* 0x0000000a80807c10 */ /* 0x000fe4000ffde0ff */
[----:B------:R-:W-:Y:S02]  /*9480*/  IADD3 R130, P3, R130, UR10, RZ ;  /* 0x0000000a82827c10 */ /* 0x000fe4000ff7e0ff */
[----:B------:R-:W-:Y:S01]  /*9490*/  IADD3 R132, P4, R132, UR10, RZ ;  /* 0x0000000a84847c10 */ /* 0x000fe2000ff9e0ff */
[-C--:B------:R-:W-:Y:S01]  /*94a0*/  IMAD R157, R222, R234.reuse, RZ ;  /* 0x000000eade9d7224 */ /* 0x080fe200078e02ff */
[----:B------:R-:W-:Y:S01]  /*94b0*/  IADD3.X R141, R141, UR11, RZ, P5, !PT ;  /* 0x0000000b8d8d7c10 */ /* 0x000fe2000affe4ff */
[-C--:B------:R-:W-:Y:S01]  /*94c0*/  IMAD R251, R236, R234.reuse, RZ ;  /* 0x000000eaecfb7224 */ /* 0x080fe200078e02ff */
[----:B------:R-:W-:Y:S01]  /*94d0*/  IADD3.X R143, R143, UR11, RZ, P6, !PT ;  /* 0x0000000b8f8f7c10 */ /* 0x000fe2000b7fe4ff */
[----:B------:R-:W-:Y:S01]  /*94e0*/  IMAD R252, R220, R234, RZ ;  /* 0x000000eadcfc7224 */ /* 0x000fe200078e02ff */
[----:B------:R-:W-:-:S02]  /*94f0*/  IADD3.X R144, R144, UR11, RZ, P3, !PT ;  /* 0x0000000b90907c10 */ /* 0x000fc40009ffe4ff */
[----:B------:R-:W-:Y:S02]  /*9500*/  IADD3.X R145, R145, UR11, RZ, P4, !PT ;  /* 0x0000000b91917c10 */ /* 0x000fe4000a7fe4ff */
[C---:B------:R-:W-:Y:S02]  /*9510*/  LOP3.LUT R222, R0.reuse, 0x36, RZ, 0xfc, !PT ;  /* 0x0000003600de7812 */ /* 0x040fe400078efcff */
[----:B------:R-:W-:Y:S02]  /*9520*/  LOP3.LUT R236, R0, 0x32, RZ, 0xfc, !PT ;  /* 0x0000003200ec7812 */ /* 0x000fe400078efcff */
[----:B------:R-:W-:Y:S02]  /*9530*/  IADD3 R134, P5, R134, UR10, RZ ;  /* 0x0000000a86867c10 */ /* 0x000fe4000ffbe0ff */
[----:B------:R-:W-:Y:S02]  /*9540*/  IADD3 R136, P6, R136, UR10, RZ ;  /* 0x0000000a88887c10 */ /* 0x000fe4000ffde0ff */
[----:B------:R-:W-:-:S02]  /*9550*/  IADD3 R138, P3, R138, UR10, RZ ;  /* 0x0000000a8a8a7c10 */ /* 0x000fc4000ff7e0ff */
[----:B------:R-:W-:Y:S02]  /*9560*/  IADD3 R140, P4, R140, UR10, RZ ;  /* 0x0000000a8c8c7c10 */ /* 0x000fe4000ff9e0ff */
[----:B------:R-:W-:Y:S01]  /*9570*/  LOP3.LUT R220, R0, 0x34, RZ, 0xfc, !PT ;  /* 0x0000003400dc7812 */ /* 0x000fe200078efcff */
[-C--:B------:R-:W-:Y:S01]  /*9580*/  IMAD R249, R222, R234.reuse, RZ ;  /* 0x000000eadef97224 */ /* 0x080fe200078e02ff */
[----:B------:R-:W-:Y:S01]  /*9590*/  IADD3.X R146, R146, UR11, RZ, P5, !PT ;  /* 0x0000000b92927c10 */ /* 0x000fe2000affe4ff */
[-C--:B------:R-:W-:Y:S01]  /*95a0*/  IMAD R247, R236, R234.reuse, RZ ;  /* 0x000000eaecf77224 */ /* 0x080fe200078e02ff */
[----:B------:R-:W-:Y:S02]  /*95b0*/  IADD3.X R147, R147, UR11, RZ, P6, !PT ;  /* 0x0000000b93937c10 */ /* 0x000fe4000b7fe4ff */
[----:B------:R-:W-:Y:S02]  /*95c0*/  IADD3.X R148, R148, UR11, RZ, P3, !PT ;  /* 0x0000000b94947c10 */ /* 0x000fe40009ffe4ff */
[----:B------:R-:W-:Y:S01]  /*95d0*/  IADD3.X R149, R149, UR11, RZ, P4, !PT ;  /* 0x0000000b95957c10 */ /* 0x000fe2000a7fe4ff */
[----:B------:R-:W-:Y:S01]  /*95e0*/  IMAD R248, R220, R234, RZ ;  /* 0x000000eadcf87224 */ /* 0x000fe200078e02ff */
[----:B--2---:R-:W-:-:S02]  /*95f0*/  LEA R156, P1, R4, R244, 0x3 ;  /* 0x000000f4049c7211 */ /* 0x004fc400078218ff */
[----:B------:R-:W-:Y:S02]  /*9600*/  IADD3 R142, P5, R142, UR10, RZ ;  /* 0x0000000a8e8e7c10 */ /* 0x000fe4000ffbe0ff */
[----:B------:R-:W-:Y:S02]  /*9610*/  IADD3 R160, P6, R160, UR10, RZ ;  /* 0x0000000aa0a07c10 */ /* 0x000fe4000ffde0ff */
[----:B------:R-:W-:Y:S02]  /*9620*/  IADD3 R162, P3, R162, UR10, RZ ;  /* 0x0000000aa2a27c10 */ /* 0x000fe4000ff7e0ff */
[----:B------:R-:W-:Y:S02]  /*9630*/  IADD3 R164, P4, R164, UR10, RZ ;  /* 0x0000000aa4a47c10 */ /* 0x000fe4000ff9e0ff */
[C---:B------:R-:W-:Y:S02]  /*9640*/  LOP3.LUT R244, R0.reuse, 0x38, RZ, 0xfc, !PT ;  /* 0x0000003800f47812 */ /* 0x040fe400078efcff */
[----:B------:R-:W-:-:S02]  /*9650*/  LOP3.LUT R222, R0, 0x2e, RZ, 0xfc, !PT ;  /* 0x0000002e00de7812 */ /* 0x000fc400078efcff */
[C---:B------:R-:W-:Y:S02]  /*9660*/  LOP3.LUT R236, R0.reuse, 0x28, RZ, 0xfc, !PT ;  /* 0x0000002800ec7812 */ /* 0x040fe400078efcff */
[----:B------:R-:W-:Y:S02]  /*9670*/  LOP3.LUT R220, R0, 0x2a, RZ, 0xfc, !PT ;  /* 0x0000002a00dc7812 */ /* 0x000fe400078efcff */
[----:B------:R-:W-:Y:S02]  /*9680*/  IADD3.X R150, R150, UR11, RZ, P5, !PT ;  /* 0x0000000b96967c10 */ /* 0x000fe4000affe4ff */
[----:B------:R-:W-:Y:S02]  /*9690*/  IADD3.X R151, R151, UR11, RZ, P6, !PT ;  /* 0x0000000b97977c10 */ /* 0x000fe4000b7fe4ff */
[----:B------:R-:W-:Y:S02]  /*96a0*/  IADD3.X R161, R161, UR11, RZ, P3, !PT ;  /* 0x0000000ba1a17c10 */ /* 0x000fe40009ffe4ff */
[----:B------:R-:W-:Y:S01]  /*96b0*/  IADD3.X R163, R163, UR11, RZ, P4, !PT ;  /* 0x0000000ba3a37c10 */ /* 0x000fe2000a7fe4ff */
[-C--:B------:R-:W-:Y:S01]  /*96c0*/  IMAD R250, R244, R234.reuse, RZ ;  /* 0x000000eaf4fa7224 */ /* 0x080fe200078e02ff */
[----:B------:R-:W-:Y:S01]  /*96d0*/  IADD3 R166, P5, R166, UR10, RZ ;  /* 0x0000000aa6a67c10 */ /* 0x000fe2000ffbe0ff */
[-C--:B------:R-:W-:Y:S01]  /*96e0*/  IMAD R245, R222, R234.reuse, RZ ;  /* 0x000000eadef57224 */ /* 0x080fe200078e02ff */
[----:B------:R-:W-:Y:S01]  /*96f0*/  IADD3 R168, P6, R168, UR10, RZ ;  /* 0x0000000aa8a87c10 */ /* 0x000fe2000ffde0ff */
[----:B------:R-:W-:Y:S01]  /*9700*/  IMAD R242, R236, R234, RZ ;  /* 0x000000eaecf27224 */ /* 0x000fe200078e02ff */
[----:B------:R-:W-:-:S02]  /*9710*/  IADD3 R170, P3, R170, UR10, RZ ;  /* 0x0000000aaaaa7c10 */ /* 0x000fc4000ff7e0ff */
[----:B------:R-:W-:Y:S01]  /*9720*/  IADD3 R172, P4, R172, UR10, RZ ;  /* 0x0000000aacac7c10 */ /* 0x000fe2000ff9e0ff */
[----:B------:R-:W-:Y:S01]  /*9730*/  IMAD R243, R220, R234, RZ ;  /* 0x000000eadcf37224 */ /* 0x000fe200078e02ff */
[C---:B------:R-:W-:Y:S02]  /*9740*/  LOP3.LUT R244, R0.reuse, 0x30, RZ, 0xfc, !PT ;  /* 0x0000003000f47812 */ /* 0x040fe400078efcff */
[C---:B------:R-:W-:Y:S02]  /*9750*/  LOP3.LUT R159, R0.reuse, 0x26, RZ, 0xfc, !PT ;  /* 0x00000026009f7812 */ /* 0x040fe400078efcff */
[C---:B------:R-:W-:Y:S02]  /*9760*/  LOP3.LUT R222, R0.reuse, 0x24, RZ, 0xfc, !PT ;  /* 0x0000002400de7812 */ /* 0x040fe400078efcff */
[C---:B------:R-:W-:Y:S02]  /*9770*/  LOP3.LUT R236, R0.reuse, 0x20, RZ, 0xfc, !PT ;  /* 0x0000002000ec7812 */ /* 0x040fe400078efcff */
[----:B------:R-:W-:-:S02]  /*9780*/  LOP3.LUT R220, R0, 0x22, RZ, 0xfc, !PT ;  /* 0x0000002200dc7812 */ /* 0x000fc400078efcff */
[----:B------:R-:W-:Y:S02]  /*9790*/  IADD3.X R165, R165, UR11, RZ, P5, !PT ;  /* 0x0000000ba5a57c10 */ /* 0x000fe4000affe4ff */
[----:B------:R-:W-:Y:S02]  /*97a0*/  IADD3.X R167, R167, UR11, RZ, P6, !PT ;  /* 0x0000000ba7a77c10 */ /* 0x000fe4000b7fe4ff */
[----:B------:R-:W-:Y:S02]  /*97b0*/  IADD3.X R169, R169, UR11, RZ, P3, !PT ;  /* 0x0000000ba9a97c10 */ /* 0x000fe40009ffe4ff */
[----:B------:R-:W-:Y:S02]  /*97c0*/  IADD3.X R171, R171, UR11, RZ, P4, !PT ;  /* 0x0000000babab7c10 */ /* 0x000fe4000a7fe4ff */
[----:B------:R-:W-:Y:S02]  /*97d0*/  IADD3 R174, P5, R174, UR10, RZ ;  /* 0x0000000aaeae7c10 */ /* 0x000fe4000ffbe0ff */
[----:B------:R-:W-:-:S02]  /*97e0*/  IADD3 R176, P6, R176, UR10, RZ ;  /* 0x0000000ab0b07c10 */ /* 0x000fc4000ffde0ff */
[----:B------:R-:W-:Y:S02]  /*97f0*/  IADD3 R178, P3, R178, UR10, RZ ;  /* 0x0000000ab2b27c10 */ /* 0x000fe4000ff7e0ff */
[----:B------:R-:W-:Y:S01]  /*9800*/  IADD3 R180, P4, R180, UR10, RZ ;  /* 0x0000000ab4b47c10 */ /* 0x000fe2000ff9e0ff */
[-C--:B------:R-:W-:Y:S01]  /*9810*/  IMAD R246, R244, R234.reuse, RZ ;  /* 0x000000eaf4f67224 */ /* 0x080fe200078e02ff */
[C---:B------:R-:W-:Y:S01]  /*9820*/  LOP3.LUT R244, R0.reuse, 0x2c, RZ, 0xfc, !PT ;  /* 0x0000002c00f47812 */ /* 0x040fe200078efcff */
[-C--:B------:R-:W-:Y:S01]  /*9830*/  IMAD R241, R159, R234.reuse, RZ ;  /* 0x000000ea9ff17224 */ /* 0x080fe200078e02ff */
[----:B------:R-:W-:Y:S01]  /*9840*/  LOP3.LUT R159, R0, 0x1e, RZ, 0xfc, !PT ;  /* 0x0000001e009f7812 */ /* 0x000fe200078efcff */
[-C--:B------:R-:W-:Y:S01]  /*9850*/  IMAD R240, R222, R234.reuse, RZ ;  /* 0x000000eadef07224 */ /* 0x080fe200078e02ff */
[----:B------:R-:W-:Y:S01]  /*9860*/  LOP3.LUT R222, R0, 0x1a, RZ, 0xfc, !PT ;  /* 0x0000001a00de7812 */ /* 0x000fe200078efcff */
[-C--:B------:R-:W-:Y:S01]  /*9870*/  IMAD R238, R236, R234.reuse, RZ ;  /* 0x000000eaecee7224 */ /* 0x080fe200078e02ff */
[----:B------:R-:W-:Y:S01]  /*9880*/  LOP3.LUT R236, R0, 0x1c, RZ, 0xfc, !PT ;  /* 0x0000001c00ec7812 */ /* 0x000fe200078efcff */
[----:B------:R-:W-:Y:S01]  /*9890*/  IMAD R239, R220, R234, RZ ;  /* 0x000000eadcef7224 */ /* 0x000fe200078e02ff */
        /* <DEDUP_REMOVED lines=10> */
[----:B------:R-:W-:Y:S01]  /*9940*/  IADD3.X R181, R181, UR11, RZ, P5, !PT ;  /* 0x0000000bb5b57c10 */ /* 0x000fe2000affe4ff */
[-C--:B------:R-:W-:Y:S01]  /*9950*/  IMAD R237, R159, R234.reuse, RZ ;  /* 0x000000ea9fed7224 */ /* 0x080fe200078e02ff */
[----:B------:R-:W-:Y:S01]  /*9960*/  IADD3.X R183, R183, UR11, RZ, P6, !PT ;  /* 0x0000000bb7b77c10 */ /* 0x000fe2000b7fe4ff */
[-C--:B------:R-:W-:Y:S01]  /*9970*/  IMAD R236, R236, R234.reuse, RZ ;  /* 0x000000eaecec7224 */ /* 0x080fe200078e02ff */
[----:B------:R-:W-:Y:S01]  /*9980*/  IADD3.X R185, R185, UR11, RZ, P3, !PT ;  /* 0x0000000bb9b97c10 */ /* 0x000fe20009ffe4ff */
[-C--:B------:R-:W-:Y:S01]  /*9990*/  IMAD R235, R222, R234.reuse, RZ ;  /* 0x000000eadeeb7224 */ /* 0x080fe200078e02ff */
[----:B------:R-:W-:Y:S01]  /*99a0*/  IADD3.X R187, R187, UR11, RZ, P4, !PT ;  /* 0x0000000bbbbb7c10 */ /* 0x000fe2000a7fe4ff */
[----:B------:R-:W-:Y:S01]  /*99b0*/  IMAD R234, R220, R234, RZ ;  /* 0x000000eadcea7224 */ /* 0x000fe200078e02ff */
[----:B------:R-:W-:-:S02]  /*99c0*/  SHF.R.S32.HI R220, RZ, 0x1f, R4 ;  /* 0x0000001fffdc7819 */ /* 0x000fc40000011404 */
[----:B------:R-:W-:Y:S02]  /*99d0*/  IADD3 R190, P5, R190, UR10, RZ ;  /* 0x0000000abebe7c10 */ /* 0x000fe4000ffbe0ff */
[----:B------:R-:W-:Y:S02]  /*99e0*/  IADD3 R192, P6, R192, UR10, RZ ;  /* 0x0000000ac0c07c10 */ /* 0x000fe4000ffde0ff */
[----:B------:R-:W-:Y:S02]  /*99f0*/  IADD3 R194, P3, R194, UR10, RZ ;  /* 0x0000000ac2c27c10 */ /* 0x000fe4000ff7e0ff */
[----:B------:R-:W-:Y:S02]  /*9a00*/  IADD3 R196, P4, R196, UR10, RZ ;  /* 0x0000000ac4c47c10 */ /* 0x000fe4000ff9e0ff */
[----:B------:R-:W-:Y:S02]  /*9a10*/  IADD3 R156, P0, R156, UR8, RZ ;  /* 0x000000089c9c7c10 */ /* 0x000fe4000ff1e0ff */
[----:B------:R-:W-:-:S02]  /*9a20*/  IADD3.X R189, R189, UR11, RZ, P5, !PT ;  /* 0x0000000bbdbd7c10 */ /* 0x000fc4000affe4ff */
[----:B------:R-:W-:Y:S02]  /*9a30*/  IADD3.X R191, R191, UR11, RZ, P6, !PT ;  /* 0x0000000bbfbf7c10 */ /* 0x000fe4000b7fe4ff */
[----:B------:R-:W-:Y:S02]  /*9a40*/  IADD3.X R193, R193, UR11, RZ, P3, !PT ;  /* 0x0000000bc1c17c10 */ /* 0x000fe40009ffe4ff */
[----:B------:R-:W-:Y:S02]  /*9a50*/  IADD3.X R195, R195, UR11, RZ, P4, !PT ;  /* 0x0000000bc3c37c10 */ /* 0x000fe4000a7fe4ff */
[----:B------:R-:W-:Y:S02]  /*9a60*/  LEA.HI.X R24, R4, R24, R220, 0x3, P1 ;  /* 0x0000001804187211 */ /* 0x000fe400008f1cdc */
[----:B------:R-:W-:Y:S02]  /*9a70*/  SHF.R.S32.HI R207, RZ, 0x6, R207 ;  /* 0x00000006ffcf7819 */ /* 0x000fe400000114cf */
[----:B------:R-:W-:-:S02]  /*9a80*/  IADD3 R198, P5, R198, UR10, RZ ;  /* 0x0000000ac6c67c10 */ /* 0x000fc4000ffbe0ff */
[----:B------:R-:W-:Y:S02]  /*9a90*/  IADD3 R200, P6, R200, UR10, RZ ;  /* 0x0000000ac8c87c10 */ /* 0x000fe4000ffde0ff */
[----:B------:R-:W-:Y:S02]  /*9aa0*/  IADD3 R202, P3, R202, UR10, RZ ;  /* 0x0000000acaca7c10 */ /* 0x000fe4000ff7e0ff */
[----:B------:R-:W-:Y:S02]  /*9ab0*/  IADD3 R204, P4, R204, UR10, RZ ;  /* 0x0000000acccc7c10 */ /* 0x000fe4000ff9e0ff */
[----:B------:R-:W-:Y:S02]  /*9ac0*/  SHF.R.S32.HI R229, RZ, 0x1f, R211 ;  /* 0x0000001fffe57819 */ /* 0x000fe400000114d3 */
[----:B------:R-:W-:Y:S02]  /*9ad0*/  SHF.R.S32.HI R230, RZ, 0x1f, R208 ;  /* 0x0000001fffe67819 */ /* 0x000fe400000114d0 */
[----:B------:R-:W-:-:S02]  /*9ae0*/  SHF.R.S32.HI R231, RZ, 0x1f, R209 ;  /* 0x0000001fffe77819 */ /* 0x000fc400000114d1 */
[----:B------:R-:W-:Y:S02]  /*9af0*/  SHF.R.S32.HI R232, RZ, 0x1f, R210 ;  /* 0x0000001fffe87819 */ /* 0x000fe400000114d2 */
[----:B------:R-:W-:Y:S01]  /*9b00*/  SHF.R.S32.HI R233, RZ, 0x1f, R212 ;  /* 0x0000001fffe97819 */ /* 0x000fe200000114d4 */
[----:B------:R1:W-:Y:S01]  /*9b10*/  STL [R1], R157 ;  /* 0x0000009d01007387 */ /* 0x0003e20000100800 */
[C---:B------:R-:W-:Y:S01]  /*9b20*/  SHF.L.U64.HI R153, R154.reuse, 0x2, R153 ;  /* 0x000000029a997819 */ /* 0x040fe20000010299 */
[----:B------:R-:W-:Y:S01]  /*9b30*/  IMAD.SHL.U32 R154, R154, 0x4, RZ ;  /* 0x000000049a9a7824 */ /* 0x000fe200078e00ff */
[----:B------:R-:W-:Y:S02]  /*9b40*/  IADD3.X R197, R197, UR11, RZ, P5, !PT ;  /* 0x0000000bc5c57c10 */ /* 0x000fe4000affe4ff */
[----:B------:R-:W-:Y:S02]  /*9b50*/  CS2R R26, SRZ ;  /* 0x00000000001a7805 */ /* 0x000fe4000001ff00 */
[----:B------:R-:W-:-:S02]  /*9b60*/  IADD3.X R199, R199, UR11, RZ, P6, !PT ;  /* 0x0000000bc7c77c10 */ /* 0x000fc4000b7fe4ff */
[----:B------:R-:W-:Y:S02]  /*9b70*/  CS2R R28, SRZ ;  /* 0x00000000001c7805 */ /* 0x000fe4000001ff00 */
[----:B------:R-:W-:Y:S02]  /*9b80*/  IADD3.X R201, R201, UR11, RZ, P3, !PT ;  /* 0x0000000bc9c97c10 */ /* 0x000fe40009ffe4ff */
[----:B------:R-:W-:Y:S02]  /*9b90*/  CS2R R30, SRZ ;  /* 0x00000000001e7805 */ /* 0x000fe4000001ff00 */
[----:B------:R-:W-:Y:S02]  /*9ba0*/  IADD3.X R203, R203, UR11, RZ, P4, !PT ;  /* 0x0000000bcbcb7c10 */ /* 0x000fe4000a7fe4ff */
[----:B------:R-:W-:Y:S02]  /*9bb0*/  CS2R R32, SRZ ;  /* 0x0000000000207805 */ /* 0x000fe4000001ff00 */
[----:B-1----:R-:W-:-:S02]  /*9bc0*/  IADD3.X R157, R24, UR9, RZ, P0, !PT ;  /* 0x00000009189d7c10 */ /* 0x002fc400087fe4ff */
        /* <DEDUP_REMOVED lines=16> */
[----:B------:R-:W-:Y:S02]  /*9cd0*/  SHF.L.U64.HI R220, R4, 0x2, R220 ;  /* 0x0000000204dc7819 */ /* 0x000fe400000102dc */
[----:B------:R-:W-:-:S02]  /*9ce0*/  CS2R R64, SRZ ;  /* 0x0000000000407805 */ /* 0x000fc4000001ff00 */
[----:B------:R-:W-:Y:S02]  /*9cf0*/  SHF.L.U64.HI R229, R211, 0x2, R229 ;  /* 0x00000002d3e57819 */ /* 0x000fe400000102e5 */
[----:B------:R-:W-:Y:S02]  /*9d00*/  CS2R R66, SRZ ;  /* 0x0000000000427805 */ /* 0x000fe4000001ff00 */
[----:B------:R-:W-:Y:S02]  /*9d10*/  SHF.L.U64.HI R230, R208, 0x2, R230 ;  /* 0x00000002d0e67819 */ /* 0x000fe400000102e6 */
[----:B------:R-:W-:Y:S02]  /*9d20*/  CS2R R68, SRZ ;  /* 0x0000000000447805 */ /* 0x000fe4000001ff00 */
[----:B------:R-:W-:Y:S02]  /*9d30*/  SHF.L.U64.HI R231, R209, 0x2, R231 ;  /* 0x00000002d1e77819 */ /* 0x000fe400000102e7 */
[----:B------:R-:W-:-:S02]  /*9d40*/  CS2R R70, SRZ ;  /* 0x0000000000467805 */ /* 0x000fc4000001ff00 */
[----:B------:R-:W-:Y:S02]  /*9d50*/  SHF.L.U64.HI R232, R210, 0x2, R232 ;  /* 0x00000002d2e87819 */ /* 0x000fe400000102e8 */
[----:B------:R-:W-:Y:S02]  /*9d60*/  CS2R R72, SRZ ;  /* 0x0000000000487805 */ /* 0x000fe4000001ff00 */
[----:B------:R-:W-:Y:S02]  /*9d70*/  SHF.L.U64.HI R233, R212, 0x2, R233 ;  /* 0x00000002d4e97819 */ /* 0x000fe400000102e9 */
[----:B------:R-:W-:Y:S02]  /*9d80*/  CS2R R74, SRZ ;  /* 0x00000000004a7805 */ /* 0x000fe4000001ff00 */
[----:B------:R-:W-:Y:S02]  /*9d90*/  CS2R R76, SRZ ;  /* 0x00000000004c7805 */ /* 0x000fe4000001ff00 */
[----:B------:R-:W-:-:S02]  /*9da0*/  CS2R R78, SRZ ;  /* 0x00000000004e7805 */ /* 0x000fc4000001ff00 */
[----:B------:R-:W-:Y:S02]  /*9db0*/  CS2R R80, SRZ ;  /* 0x0000000000507805 */ /* 0x000fe4000001ff00 */
[----:B------:R-:W-:Y:S02]  /*9dc0*/  CS2R R82, SRZ ;  /* 0x0000000000527805 */ /* 0x000fe4000001ff00 */
[----:B------:R-:W-:Y:S02]  /*9dd0*/  CS2R R84, SRZ ;  /* 0x0000000000547805 */ /* 0x000fe4000001ff00 */
[----:B------:R-:W-:Y:S01]  /*9de0*/  CS2R R86, SRZ ;  /* 0x0000000000567805 */ /* 0x000fe2000001ff00 */
[----:B------:R-:W-:Y:S01]  /*9df0*/  VIADD R158, R207, 0xfffffffe ;  /* 0xfffffffecf9e7836 */ /* 0x000fe20000000000 */
[----:B------:R-:W-:Y:S01]  /*9e00*/  UIADD3 UR12, UR12, -0x80, URZ ;  /* 0xffffff800c0c7890 */ /* 0x000fe2000fffe03f */
[----:B------:R-:W-:Y:S01]  /*9e10*/  UMOV UR13, 0x1 ;  /* 0x00000001000d7882 */ /* 0x000fe20000000000 */
[----:B------:R-:W-:Y:S01]  /*9e20*/  UMOV UR14, 0xffffffff ;  /* 0xffffffff000e7882 */ /* 0x000fe20000000000 */
[----:B------:R-:W-:-:S09]  /*9e30*/  UMOV UR4, URZ ;  /* 0x0000003f00047c82 */ /* 0x000fd20008000000 */
.L_x_1:
[----:B------:R-:W-:Y:S01]  /*9e40*/  UIADD3 UR14, UR14, 0x1, URZ ;  /* 0x000000010e0e7890 */ /* 0x000fe2000fffe03f */
[----:B------:R-:W-:-:S04]  /*9e50*/  DEPBAR.LE SB0, 0x2 ;  /* 0x000080800000791a */ /* 0x000fc80000000000 */
[----:B------:R-:W-:Y:S01]  /*9e60*/  BAR.SYNC.DEFER_BLOCKING 0x0 ;  /* 0x0000000000007b1d */ /* 0x000fe20000010000 */
[----:B------:R-:W-:Y:S01]  /*9e70*/  UISETP.GT.AND UP0, UPT, UR14, 0x2, UPT ;  /* 0x000000020e00788c */ /* 0x000fe2000bf04270 */
[----:B------:R-:W-:Y:S01]  /*9e80*/  VIADD R158, R207, 0xfffffffe ;  /* 0xfffffffecf9e7836 */ /* 0x000fe20000000000 */
[----:B------:R-:W-:Y:S01]  /*9e90*/  ISETP.GE.AND P1, PT, R0, UR12, PT ;  /* 0x0000000c00007c0c */ /* 0x000fe2000bf26270 */
[----:B------:R-:W-:Y:S02]  /*9ea0*/  UIADD3 UR13, UR13, 0x1, URZ ;  /* 0x000000010d0d7890 */ /* 0x000fe4000fffe03f */
[----:B------:R-:W-:Y:S01]  /*9eb0*/  USEL UR14, UR14, URZ, !UP0 ;  /* 0x0000003f0e0e7287 */ /* 0x000fe2000c000000 */
[----:B------:R-:W-:Y:S01]  /*9ec0*/  ISETP.LE.AND P0, PT, R158, UR4, PT ;  /* 0x000000049e007c0c */ /* 0x000fe2000bf03270 */
[----:B------:R-:W-:Y:S01]  /*9ed0*/  UMOV UR11, 0x40000040 ;  /* 0x40000040000b7882 */ /* 0x000fe20000000000 */
[----:B------:R-:W-:Y:S01]  /*9ee0*/  UMOV UR9, 0x40000040 ;  /* 0x4000004000097882 */ /* 0x000fe20000000000 */
[----:B------:R-:W-:Y:S01]  /*9ef0*/  ULEA UR5, UR14, UR7, 0xe ;  /* 0x000000070e057291 */ /* 0x000fe2000f8e703f */
[----:B------:R-:W-:Y:S01]  /*9f00*/  SEL R158, RZ, 0x4, P1 ;  /* 0x00000004ff9e7807 */ /* 0x000fe20000800000 */
[----:B------:R-:W-:-:S02]  /*9f10*/  ULEA UR6, UR14, UR7, 0xf ;  /* 0x000000070e067291 */ /* 0x000fc4000f8e783f */
[----:B------:R-:W-:Y:S01]  /*9f20*/  UIADD3 UR5, UR5, 0x18000, URZ ;  /* 0x0001800005057890 */ /* 0x000fe2000fffe03f */
[----:B------:R-:W-:Y:S01]  /*9f30*/  SEL R158, R158, RZ, !P0 ;  /* 0x000000ff9e9e7207 */ /* 0x000fe20004000000 */
[----:B------:R-:W-:Y:S02]  /*9f40*/  USHF.R.U32.HI UR6, URZ, 0x4, UR6 ;  /* 0x000000043f067899 */ /* 0x000fe40008011606 */
[----:B------:R-:W-:Y:S01]  /*9f50*/  USHF.R.U32.HI UR5, URZ, 0x4, UR5 ;  /* 0x000000043f057899 */ /* 0x000fe20008011605 */
[----:B------:R-:W-:Y:S01]  /*9f60*/  ISETP.NE.U32.AND P1, PT, R158, RZ, PT ;  /* 0x000000ff9e00720c */ /* 0x000fe20003f25070 */
[----:B------:R-:W-:Y:S01]  /*9f70*/  USGXT.U32 UR10, UR6, 0xe ;  /* 0x0000000e060a789a */ /* 0x000fe20008000000 */
[----:B------:R-:W-:Y:S01]  /*9f80*/  LEA R158, P3, R212, R156, 0x2 ;  /* 0x0000009cd49e7211 */ /* 0x000fe200078610ff */
[----:B------:R-:W-:Y:S01]  /*9f90*/  USGXT.U32 UR8, UR5, 0xe ;  /* 0x0000000e0508789a */ /* 0x000fe20008000000 */
[----:B------:R-:W-:Y:S02]  /*9fa0*/  WARPGROUP.ARRIVE ;  /* 0x00000000000079c5 */ /* 0x000fe40000000000 */
[----:B------:R-:W-:Y:S01]  /*9fb0*/  UMOV UR5, URZ ;  /* 0x0000003f00057c82 */ /* 0x000fe20008000000 */
[----:B------:R-:W-:Y:S01]  /*9fc0*/  UMOV UR6, URZ ;  /* 0x0000003f00067c82 */ /* 0x000fe20008000000 */
[----:B------:R-:W-:-:S04]  /*9fd0*/  IMAD.X R159, R157, 0x1, R233, P3 ;  /* 0x000000019d9f7824 */ /* 0x000fc800018e06e9 */
[----:B------:R-:W-:Y:S01]  /*9fe0*/  HGMMA.64x128x8.F32.TF32 R24, gdesc[UR8], R24 ;  /* 0x05e00000081879f0 */ /* 0x000fe20008702818 */
[----:B------:R-:W-:Y:S02]  /*9ff0*/  UIADD3 UR10, UP1, UR10, 0x2, URZ ;  /* 0x000000020a0a7890 */ /* 0x000fe4000ff3e03f */
[----:B------:R-:W-:Y:S02]  /*a000*/  UIADD3 UR8, UP0, UR8, 0x2, URZ ;  /* 0x0000000208087890 */ /* 0x000fe4000ff1e03f */
[----:B------:R-:W-:Y:S02]  /*a010*/  UIADD3.X UR11, UR6, 0x40000040, URZ, UP1, !UPT ;  /* 0x40000040060b7890 */ /* 0x000fe40008ffe43f */
[----:B------:R-:W-:Y:S02]  /*a020*/  UIADD3.X UR9, UR5, 0x40000040, URZ, UP0, !UPT ;  /* 0x4000004005097890 */ /* 0x000fe400087fe43f */
[----:B------:R-:W-:Y:S02]  /*a030*/  UIADD3.64 UR22, UR10, 0x2, URZ ;  /* 0x000000020a167897 */ /* 0x000fe4000fffe03f */
[----:B------:R-:W-:-:S02]  /*a040*/  UIADD3.64 UR20, UR8, 0x2, URZ ;  /* 0x0000000208147897 */ /* 0x000fc4000fffe03f */
[----:B------:R-:W-:-:S04]  /*a050*/  UISETP.GT.AND UP0, UPT, UR13, 0x2, UPT ;  /* 0x000000020d00788c */ /* 0x000fc8000bf04270 */
[----:B------:R-:W-:-:S04]  /*a060*/  USEL UR13, UR13, URZ, !UP0 ;  /* 0x0000003f0d0d7287 */ /* 0x000fc8000c000000 */
[----:B------:R-:W-:-:S06]  /*a070*/  ULEA UR5, UR13, UR7, 0xe ;  /* 0x000000070d057291 */ /* 0x000fcc000f8e703f */
[----:B------:R-:W-:Y:S01]  /*a080*/  VIADD R222, R2, UR5 ;  /* 0x0000000502de7c36 */ /* 0x000fe20008000000 */
[----:B------:R-:W-:-:S12]  /*a090*/  HGMMA.64x128x8.F32.TF32 R24, gdesc[UR8], R24 ;  /* 0x05e00000081879f0 */ /* 0x000fd80008702818 */
[----:B------:R-:W-:Y:S01]  /*a0a0*/  HGMMA.64x128x8.F32.TF32 R24, gdesc[UR20], R24 ;  /* 0x05e00000141879f0 */ /* 0x000fe20008702818 */
[----:B------:R-:W-:Y:S02]  /*a0b0*/  UIADD3.64 UR22, UR10, 0x4, URZ ;  /* 0x000000040a167897 */ /* 0x000fe4000fffe03f */
[----:B------:R-:W-:-:S09]  /*a0c0*/  UIADD3.64 UR20, UR8, 0x4, URZ ;  /* 0x0000000408147897 */ /* 0x000fd2000fffe03f */
        /* <DEDUP_REMOVED lines=8> */
[----:B------:R-:W-:Y:S02]  /*a150*/  UIADD3.64 UR20, UR8, 0x202, URZ ;  /* 0x0000020208147897 */ /* 0x000fe4000fffe03f */
[----:B------:R-:W-:Y:S02]  /*a160*/  UIADD3.64 UR10, UR10, 0x404, URZ ;  /* 0x000004040a0a7897 */ /* 0x000fe4000fffe03f */
[----:B------:R-:W-:-:S05]  /*a170*/  UIADD3.64 UR8, UR8, 0x204, URZ ;  /* 0x0000020408087897 */ /* 0x000fca000fffe03f */
[----:B------:R-:W-:-:S12]  /*a180*/  HGMMA.64x128x8.F32.TF32 R24, gdesc[UR20], R24 ;  /* 0x05e00000141879f0 */ /* 0x000fd80008702818 */
[----:B------:R-:W-:Y:S03]  /*a190*/  HGMMA.64x128x8.F32.TF32 R24, gdesc[UR8], R24, gsb0 ;  /* 0x05e00000081879f0 */ /* 0x000fe60008002818 */
[----:B------:R-:W-:Y:S02]  /*a1a0*/  WARPGROUP.DEPBAR.LE gsb0, 0x1 ;  /* 0x00008000000079c5 */ /* 0x000fe40000010100 */
[----:B------:R-:W-:Y:S06]  /*a1b0*/  BAR.SYNC.DEFER_BLOCKING 0x0 ;  /* 0x0000000000007b1d */ /* 0x000fec0000010000 */
[----:B------:R-:W-:Y:S01]  /*a1c0*/  @!PT LDS RZ, [RZ] ;  /* 0x00000000fffff984 */ /* 0x000fe20000000800 */
[----:B------:R-:W-:Y:S01]  /*a1d0*/  @!PT LDS RZ, [RZ] ;  /* 0x00000000fffff984 */ /* 0x000fe20000000800 */
[----:B------:R-:W-:Y:S01]  /*a1e0*/  @!PT LDS RZ, [RZ] ;  /* 0x00000000fffff984 */ /* 0x000fe20000000800 */
[----:B------:R1:W-:Y:S02]  /*a1f0*/  LDGSTS.E [R222+0x18000], desc[UR16][R158.64], P1 ;  /* 0x180000009ede7fae */ /* 0x0003e40008921850 */
[----:B-1----:R-:W-:-:S04]  /*a200*/  LOP3.LUT R159, R0, 0x2, RZ, 0xfc, !PT ;  /* 0x00000002009f7812 */ /* 0x002fc800078efcff */
[----:B------:R-:W-:-:S04]  /*a210*/  ISETP.GE.AND P1, PT, R159, UR12, PT ;  /* 0x0000000c9f007c0c */ /* 0x000fc8000bf26270 */
[----:B------:R-:W-:-:S04]  /*a220*/  SEL R158, RZ, 0x4, P1 ;  /* 0x00000004ff9e7807 */ /* 0x000fc80000800000 */
[----:B------:R-:W-:-:S04]  /*a230*/  SEL R158, R158, RZ, !P0 ;  /* 0x000000ff9e9e7207 */ /* 0x000fc80004000000 */
[----:B------:R-:W-:Y:S02]  /*a240*/  ISETP.NE.U32.AND P1, PT, R158, RZ, PT ;  /* 0x000000ff9e00720c */ /* 0x000fe40003f25070 */
[----:B------:R-:W-:-:S05]  /*a250*/  LEA R158, P3, R210, R156, 0x2 ;  /* 0x0000009cd29e7211 */ /* 0x000fca00078610ff */
[----:B------:R-:W-:-:S06]  /*a260*/  IMAD.X R159, R157, 0x1, R232, P3 ;  /* 0x000000019d9f7824 */ /* 0x000fcc00018e06e8 */
[----:B------:R1:W-:Y:S02]  /*a270*/  LDGSTS.E [R222+0x18008], desc[UR16][R158.64], P1 ;  /* 0x180080009ede7fae */ /* 0x0003e40008921850 */
[----:B-1----:R-:W-:-:S04]  /*a280*/  LOP3.LUT R159, R0, 0x20, RZ, 0xfc, !PT ;  /* 0x00000020009f7812 */ /* 0x002fc800078efcff */
[----:B------:R-:W-:-:S04]  /*a290*/  ISETP.GE.AND P1, PT, R159, UR12, PT ;  /* 0x0000000c9f007c0c */ /* 0x000fc8000bf26270 */
[----:B------:R-:W-:-:S04]  /*a2a0*/  SEL R158, RZ, 0x4, P1 ;  /* 0x00000004ff9e7807 */ /* 0x000fc80000800000 */
[----:B------:R-:W-:-:S04]  /*a2b0*/  SEL R158, R158, RZ, !P0 ;  /* 0x000000ff9e9e7207 */ /* 0x000fc80004000000 */
[----:B------:R-:W-:Y:S01]  /*a2c0*/  ISETP.NE.U32.AND P1, PT, R158, RZ, PT ;  /* 0x000000ff9e00720c */ /* 0x000fe20003f25070 */
[----:B------:R-:W-:-:S12]  /*a2d0*/  IMAD.WIDE R158, R238, 0x4, R156 ;  /* 0x00000004ee9e7825 */ /* 0x000fd800078e029c */
        /* <DEDUP_REMOVED lines=8> */
[----:B-1----:R-:W-:Y:S02]  /*a360*/  LOP3.LUT R159, R0, 0x4, RZ, 0xfc, !PT ;  /* 0x00000004009f7812 */ /* 0x002fe400078efcff */
[----:B------:R-:W-:Y:S02]  /*a370*/  LOP3.LUT R222, R2, 0x10, RZ, 0x3c, !PT ;  /* 0x0000001002de7812 */ /* 0x000fe400078e3cff */
[----:B------:R-:W-:-:S03]  /*a380*/  ISETP.GE.AND P1, PT, R159, UR12, PT ;  /* 0x0000000c9f007c0c */ /* 0x000fc6000bf26270 */
[----:B------:R-:W-:Y:S01]  /*a390*/  VIADD R222, R222, UR5 ;  /* 0x00000005dede7c36 */ /* 0x000fe20008000000 */
        /* <DEDUP_REMOVED lines=43> */
[----:B------:R-:W-:-:S05]  /*a650*/  IADD3 R158, P3, R219, R156, RZ ;  /* 0x0000009cdb9e7210 */ /* 0x000fca0007f7e0ff */
        /* <DEDUP_REMOVED lines=113> */
[----:B------:R-:W-:Y:S02]  /*ad70*/  ISETP.GE.AND P1, PT, R159, UR12, PT ;  /* 0x0000000c9f007c0c */ /* 0x000fe4000bf26270 */
[----:B------:R-:W-:Y:S02]  /*ad80*/  LOP3.LUT R159, R2, 0x60, RZ, 0x3c, !PT ;  /* 0x00000060029f7812 */ /* 0x000fe400078e3cff */
[----:B------:R-:W-:-:S03]  /*ad90*/  SEL R158, RZ, 0x4, P1 ;  /* 0x00000004ff9e7807 */ /* 0x000fc60000800000 */
[----:B------:R-:W-:Y:S01]  /*ada0*/  VIADD R222, R159, UR5 ;  /* 0x000000059fde7c36 */ /* 0x000fe20008000000 */
        /* <DEDUP_REMOVED lines=47> */
[----:B------:R1:W-:Y:S04]  /*b0a0*/  LDGSTS.E [R222+0x1a000], desc[UR16][R158.64], P1 ;  /* 0x1a0000009ede7fae */ /* 0x0003e80008921850 */
[----:B------:R-:W2:Y:S01]  /*b0b0*/  LDL R159, [R1] ;  /* 0x00000000019f7983 */ /* 0x000ea20000100800 */
[----:B-1----:R-:W-:-:S04]  /*b0c0*/  LOP3.LUT R158, R0, 0x3e, RZ, 0xfc, !PT ;  /* 0x0000003e009e7812 */ /* 0x002fc800078efcff */
[----:B------:R-:W-:-:S04]  /*b0d0*/  ISETP.GE.AND P1, PT, R158, UR12, PT ;  /* 0x0000000c9e007c0c */ /* 0x000fc8000bf26270 */
[----:B------:R-:W-:-:S04]  /*b0e0*/  SEL R158, RZ, 0x4, P1 ;  /* 0x00000004ff9e7807 */ /* 0x000fc80000800000 */
[----:B------:R-:W-:-:S04]  /*b0f0*/  SEL R158, R158, RZ, !P0 ;  /* 0x000000ff9e9e7207 */ /* 0x000fc80004000000 */
[----:B------:R-:W-:Y:S01]  /*b100*/  ISETP.NE.U32.AND P1, PT, R158, RZ, PT ;  /* 0x000000ff9e00720c */ /* 0x000fe20003f25070 */
[----:B------:R-:W-:Y:S01]  /*b110*/  ULEA UR5, UR13, UR7, 0xf ;  /* 0x000000070d057291 */ /* 0x000fe2000f8e783f */
[----:B--2---:R-:W-:-:S11]  /*b120*/  IMAD.WIDE R158, R159, 0x4, R156 ;  /* 0x000000049f9e7825 */ /* 0x004fd600078e029c */
[----:B------:R1:W-:Y:S04]  /*b130*/  LDGSTS.E [R222+0x1a008], desc[UR16][R158.64], P1 ;  /* 0x1a0080009ede7fae */ /* 0x0003e80008921850 */
[----:B------:R-:W0:Y:S01]  /*b140*/  LDGDEPBAR ;  /* 0x00000000000079af */ /* 0x000e220000000000 */
[----:B-1----:R-:W1:Y:S01]  /*b150*/  S2R R159, SR_TID.X ;  /* 0x00000000009f7919 */ /* 0x002e620000002100 */
[----:B------:R-:W-:Y:S01]  /*b160*/  VIADD R222, R205, UR5 ;  /* 0x00000005cdde7c36 */ /* 0x000fe20008000000 */
[----:B-1----:R-:W-:-:S04]  /*b170*/  LOP3.LUT R159, R159, 0x3f, RZ, 0xc0, !PT ;  /* 0x0000003f9f9f7812 */ /* 0x002fc800078ec0ff */
[----:B------:R-:W-:-:S04]  /*b180*/  ISETP.GE.AND P1, PT, R159, UR12, PT ;  /* 0x0000000c9f007c0c */ /* 0x000fc8000bf26270 */
[----:B------:R-:W-:-:S04]  /*b190*/  SEL R158, RZ, 0x4, P1 ;  /* 0x00000004ff9e7807 */ /* 0x000fc80000800000 */
[----:B------:R-:W-:-:S04]  /*b1a0*/  SEL R158, R158, RZ, !P0 ;  /* 0x000000ff9e9e7207 */ /* 0x000fc80004000000 */
[----:B------:R-:W-:Y:S02]  /*b1b0*/  ISETP.NE.U32.AND P0, PT, R158, RZ, PT ;  /* 0x000000ff9e00720c */ /* 0x000fe40003f05070 */
[----:B------:R-:W-:-:S05]  /*b1c0*/  IADD3 R158, P1, R3, R204, RZ ;  /* 0x000000cc039e7210 */ /* 0x000fca0007f3e0ff */
[----:B------:R-:W-:-:S06]  /*b1d0*/  IMAD.X R159, R203, 0x1, R5, P1 ;  /* 0x00000001cb9f7824 */ /* 0x000fcc00008e0605 */
[----:B------:R1:W-:Y:S02]  /*b1e0*/  LDGSTS.E [R222], desc[UR16][R158.64], P0 ;  /* 0x000000009ede7fae */ /* 0x0003e40008121850 */
[----:B-1----:R-:W-:-:S05]  /*b1f0*/  IADD3 R158, P1, R3, R196, RZ ;  /* 0x000000c4039e7210 */ /* 0x002fca0007f3e0ff */
[----:B------:R-:W-:-:S05]  /*b200*/  IMAD.X R159, R195, 0x1, R5, P1 ;  /* 0x00000001c39f7824 */ /* 0x000fca00008e0605 */
[----:B------:R1:W-:Y:S02]  /*b210*/  LDGSTS.E [R222+0x400], desc[UR16][R158.64], P0 ;  /* 0x004000009ede7fae */ /* 0x0003e40008121850 */
        /* <DEDUP_REMOVED lines=42> */
[----:B-1----:R-:W-:Y:S02]  /*b4c0*/  LOP3.LUT R222, R205, 0x20, RZ, 0x3c, !PT ;  /* 0x00000020cdde7812 */ /* 0x002fe400078e3cff */
[----:B------:R-:W-:-:S03]  /*b4d0*/  IADD3 R158, P1, R3, R202, RZ ;  /* 0x000000ca039e7210 */ /* 0x000fc60007f3e0ff */
[----:B------:R-:W-:Y:S02]  /*b4e0*/  VIADD R222, R222, UR5 ;  /* 0x00000005dede7c36 */ /* 0x000fe40008000000 */
        /* <DEDUP_REMOVED lines=143> */
[----:B------:R1:W-:Y:S01]  /*bde0*/  LDGSTS.E [R222+0x3b00], desc[UR16][R158.64], P0 ;  /* 0x03b000009ede7fae */ /* 0x0003e20008121850 */
[----:B------:R-:W-:Y:S02]  /*bdf0*/  IADD3 R9, P5, R9, R154, RZ ;  /* 0x0000009a09097210 */ /* 0x000fe40007fbe0ff */
[----:B-1----:R-:W-:-:S05]  /*be00*/  IADD3 R158, P1, R3, R152, RZ ;  /* 0x00000098039e7210 */ /* 0x002fca0007f3e0ff */
[----:B------:R-:W-:Y:S02]  /*be10*/  IMAD.X R159, R13, 0x1, R5, P1 ;  /* 0x000000010d9f7824 */ /* 0x000fe400008e0605 */
[----:B------:R-:W-:-:S03]  /*be20*/  IMAD.X R21, R21, 0x1, R153, P5 ;  /* 0x0000000115157824 */ /* 0x000fc600028e0699 */
[----:B------:R1:W-:Y:S01]  /*be30*/  LDGSTS.E [R222+0x3f00], desc[UR16][R158.64], P0 ;  /* 0x03f000009ede7fae */ /* 0x0003e20008121850 */
[----:B------:R-:W-:Y:S02]  /*be40*/  LEA R156, P0, R4, R156, 0x2 ;  /* 0x0000009c049c7211 */ /* 0x000fe400078010ff */
[-C--:B------:R-:W-:Y:S01]  /*be50*/  IADD3 R18, P5, R18, R154.reuse, RZ ;  /* 0x0000009a12127210 */ /* 0x080fe20007fbe0ff */
[----:B------:R-:W-:Y:S01]  /*be60*/  UIADD3 UR4, UR4, 0x1, URZ ;  /* 0x0000000104047890 */ /* 0x000fe2000fffe03f */
[-C--:B------:R-:W-:Y:S01]  /*be70*/  IADD3 R6, P1, R6, R154.reuse, RZ ;  /* 0x0000009a06067210 */ /* 0x080fe20007f3e0ff */
[----:B------:R-:W-:Y:S01]  /*be80*/  IMAD.X R157, R157, 0x1, R220, P0 ;  /* 0x000000019d9d7824 */ /* 0x000fe200000e06dc */
[-C--:B------:R-:W-:Y:S01]  /*be90*/  IADD3 R152, P0, R152, R154.reuse, RZ ;  /* 0x0000009a98987210 */ /* 0x080fe20007f1e0ff */
[----:B------:R-:W-:Y:S01]  /*bea0*/  IMAD.X R97, R97, 0x1, R153, P5 ;  /* 0x0000000161617824 */ /* 0x000fe200028e0699 */
[-C--:B------:R-:W-:Y:S01]  /*beb0*/  IADD3 R7, P3, R7, R154.reuse, RZ ;  /* 0x0000009a07077210 */ /* 0x080fe20007f7e0ff */
[----:B------:R-:W0:Y:S01]  /*bec0*/  LDGDEPBAR ;  /* 0x00000000000079af */ /* 0x000e220000000000 */
[----:B------:R-:W-:-:S02]  /*bed0*/  IADD3 R8, P4, R8, R154, RZ ;  /* 0x0000009a08087210 */ /* 0x000fc40007f9e0ff */
[-C--:B------:R-:W-:Y:S01]  /*bee0*/  IADD3 R94, P5, R94, R154.reuse, RZ ;  /* 0x0000009a5e5e7210 */ /* 0x080fe20007fbe0ff */
[--C-:B------:R-:W-:Y:S01]  /*bef0*/  IMAD.X R13, R13, 0x1, R153.reuse, P0 ;  /* 0x000000010d0d7824 */ /* 0x100fe200000e0699 */
[-C--:B------:R-:W-:Y:S01]  /*bf00*/  IADD3 R11, P6, R11, R154.reuse, RZ ;  /* 0x0000009a0b0b7210 */ /* 0x080fe20007fde0ff */
[--C-:B------:R-:W-:Y:S01]  /*bf10*/  IMAD.X R15, R15, 0x1, R153.reuse, P1 ;  /* 0x000000010f0f7824 */ /* 0x100fe200008e0699 */
[-C--:B------:R-:W-:Y:S01]  /*bf20*/  IADD3 R10, P0, R10, R154.reuse, RZ ;  /* 0x0000009a0a0a7210 */ /* 0x080fe20007f1e0ff */
[--C-:B------:R-:W-:Y:S01]  /*bf30*/  IMAD.X R17, R17, 0x1, R153.reuse, P3 ;  /* 0x0000000111117824 */ /* 0x100fe200018e0699 */
[-C--:B------:R-:W-:Y:S01]  /*bf40*/  IADD3 R12, P1, R12, R154.reuse, RZ ;  /* 0x0000009a0c0c7210 */ /* 0x080fe20007f3e0ff */
[--C-:B------:R-:W-:Y:S01]  /*bf50*/  IMAD.X R19, R19, 0x1, R153.reuse, P4 ;  /* 0x0000000113137824 */ /* 0x100fe200020e0699 */
[-C--:B------:R-:W-:Y:S01]  /*bf60*/  IADD3 R14, P3, R14, R154.reuse, RZ ;  /* 0x0000009a0e0e7210 */ /* 0x080fe20007f7e0ff */
[----:B------:R-:W-:Y:S01]  /*bf70*/  IMAD.X R109, R109, 0x1, R153, P5 ;  /* 0x000000016d6d7824 */ /* 0x000fe200028e0699 */
        /* <DEDUP_REMOVED lines=85> */
[----:B------:R-:W-:Y:S01]  /*c4d0*/  ISETP.NE.U32.AND P5, PT, R207, UR4, PT ;  /* 0x00000004cf007c0c */ /* 0x000fe2000bfa5070 */
        /* <DEDUP_REMOVED lines=19> */
[----:B------:R-:W-:Y:S01]  /*c610*/  IADD3 R204, P4, R204, R154, RZ ;  /* 0x0000009acccc7210 */ /* 0x000fe20007f9e0ff */
[----:B------:R-:W-:Y:S01]  /*c620*/  UIADD3 UR12, UR12, -0x40, URZ ;  /* 0xffffffc00c0c7890 */ /* 0x000fe2000fffe03f */
[----:B------:R-:W-:-:S02]  /*c630*/  IMAD.X R195, R195, 0x1, R153, P6 ;  /* 0x00000001c3c37824 */ /* 0x000fc400030e0699 */
[--C-:B------:R-:W-:Y:S02]  /*c640*/  IMAD.X R197, R197, 0x1, R153.reuse, P0 ;  /* 0x00000001c5c57824 */ /* 0x100fe400000e0699 */
[--C-:B------:R-:W-:Y:S02]  /*c650*/  IMAD.X R199, R199, 0x1, R153.reuse, P1 ;  /* 0x00000001c7c77824 */ /* 0x100fe400008e0699 */
[--C-:B------:R-:W-:Y:S02]  /*c660*/  IMAD.X R201, R201, 0x1, R153.reuse, P3 ;  /* 0x00000001c9c97824 */ /* 0x100fe400018e0699 */
[----:B------:R-:W-:Y:S01]  /*c670*/  IMAD.X R203, R203, 0x1, R153, P4 ;  /* 0x00000001cbcb7824 */ /* 0x000fe200020e0699 */
[----:B-1----:R-:W-:Y:S06]  /*c680*/  @P5 BRA `(.L_x_1) ;  /* 0xffffffd400ec5947 */ /* 0x002fec000383ffff */
.L_x_0:
[----:B------:R-:W1:Y:S01]  /*c690*/  S2R R222, SR_TID.X ;  /* 0x0000000000de7919 */ /* 0x000e620000002100 */
[----:B------:R-:W2:Y:S01]  /*c6a0*/  S2R R207, SR_TID.X ;  /* 0x0000000000cf7919 */ /* 0x000ea20000002100 */
[----:B------:R-:W3:Y:S01]  /*c6b0*/  S2R R158, SR_TID.X ;  /* 0x00000000009e7919 */ /* 0x000ee20000002100 */
[----:B------:R-:W-:Y:S02]  /*c6c0*/  WARPGROUP.DEPBAR.LE gsb0, 0x0 ;  /* 0x00008000000079c5 */ /* 0x000fe40000010000 */
[----:B------:R-:W-:-:S04]  /*c6d0*/  DEPBAR.LE SB0, 0x0 ;  /* 0x000080000000791a */ /* 0x000fc80000000000 */
[----:B------:R-:W4:Y:S01]  /*c6e0*/  LDL.LU R159, [R1+0x170] ;  /* 0x00017000019f7983 */ /* 0x000f220000300800 */
[----:B------:R-:W-:-:S03]  /*c6f0*/  ULDC UR4, c[0x0][0x244] ;  /* 0x0000910000047ab9 */ /* 0x000fc60000000800 */
[----:B------:R-:W4:Y:S04]  /*c700*/  LDL.LU R90, [R1+0x138] ;  /* 0x00013800015a7983 */ /* 0x000f280000300800 */
[----:B------:R-:W4:Y:S04]  /*c710*/  LDL.LU R89, [R1+0x134] ;  /* 0x0001340001597983 */ /* 0x000f280000300800 */
[----:B------:R-:W4:Y:S04]  /*c720*/  LDL.LU R91, [R1+0x130] ;  /* 0x00013000015b7983 */ /* 0x000f280000300800 */
[----:B------:R-:W4:Y:S01]  /*c730*/  LDL.LU R94, [R1+0x12c] ;  /* 0x00012c00015e7983 */ /* 0x000f220000300800 */
[----:B-1----:R-:W-:-:S03]  /*c740*/  IMAD.SHL.U32 R222, R222, 0x8, RZ ;  /* 0x00000008dede7824 */ /* 0x002fc600078e00ff */
[----:B------:R-:W4:Y:S01]  /*c750*/  LDL.LU R93, [R1+0x128] ;  /* 0x00012800015d7983 */ /* 0x000f220000300800 */
[----:B--2---:R-:W-:Y:S01]  /*c760*/  IMAD.SHL.U32 R207, R207, 0x80, RZ ;  /* 0x00000080cfcf7824 */ /* 0x004fe200078e00ff */
[----:B------:R-:W-:Y:S01]  /*c770*/  LOP3.LUT R222, R222, 0x380, RZ, 0xc0, !PT ;  /* 0x00000380dede7812 */ /* 0x000fe200078ec0ff */
[----:B---3--:R-:W-:-:S03]  /*c780*/  IMAD.SHL.U32 R158, R158, 0x10, RZ ;  /* 0x000000109e9e7824 */ /* 0x008fc600078e00ff */
[----:B------:R-:W-:Y:S02]  /*c790*/  LOP3.LUT R207, R207, 0x400, RZ, 0xc0, !PT ;  /* 0x00000400cfcf7812 */ /* 0x000fe400078ec0ff */
[----:B------:R-:W-:Y:S02]  /*c7a0*/  LOP3.LUT R3, R158, 0x70, RZ, 0xc0, !PT ;  /* 0x000000709e037812 */ /* 0x000fe400078ec0ff */
[----:B------:R-:W-:Y:S02]  /*c7b0*/  IADD3 R2, R222, UR7, R207 ;  /* 0x00000007de027c10 */ /* 0x000fe4000fffe0cf */
[----:B------:R-:W-:Y:S01]  /*c7c0*/  LOP3.LUT R0, R158, 0x7f0, RZ, 0xc0, !PT ;  /* 0x000007f09e007812 */ /* 0x000fe200078ec0ff */
[----:B------:R-:W-:Y:S02]  /*c7d0*/  BAR.SYNC.DEFER_BLOCKING 0x0 ;  /* 0x0000000000007b1d */ /* 0x000fe40000010000 */
[----:B------:R-:W-:-:S06]  /*c7e0*/  IMAD.IADD R88, R3, 0x1, R2 ;  /* 0x0000000103587824 */ /* 0x000fcc00078e0202 */
[----:B------:R-:W1:Y:S01]  /*c7f0*/  LDC R3, c[0x0][0x248] ;  /* 0x00009200ff037b82 */ /* 0x000e620000000800 */
[----:B------:R-:W-:Y:S07]  /*c800*/  STSM.16.M88.4 [R88], R24 ;  /* 0x0000001858007844 */ /* 0x000fee0000000200 */
[----:B------:R-:W-:Y:S06]  /*c810*/  BAR.SYNC.DEFER_BLOCKING 0x0 ;  /* 0x0000000000007b1d */ /* 0x000fec0000010000 */
[----:B------:R-:W2:Y:S02]  /*c820*/  LDS.128 R4, [R0+UR7] ;  /* 0x0000000700047984 */ /* 0x000ea40008000c00 */
[----:B------:R-:W-:Y:S06]  /*c830*/  BAR.SYNC.DEFER_BLOCKING 0x0 ;  /* 0x0000000000007b1d */ /* 0x000fec0000010000 */
[----:B------:R-:W-:Y:S02]  /*c840*/  STSM.16.M88.4 [R88], R28 ;  /* 0x0000001c58007844 */ /* 0x000fe40000000200 */
[----:B------:R-:W-:Y:S06]  /*c850*/  BAR.SYNC.DEFER_BLOCKING 0x0 ;  /* 0x0000000000007b1d */ /* 0x000fec0000010000 */
[----:B------:R-:W3:Y:S02]  /*c860*/  LDS.128 R8, [R0+UR7] ;  /* 0x0000000700087984 */ /* 0x000ee40008000c00 */
        /* <DEDUP_REMOVED lines=10> */
[----:B------:R-:W-:Y:S01]  /*c910*/  BAR.SYNC.DEFER_BLOCKING 0x0 ;  /* 0x0000000000007b1d */ /* 0x000fe20000010000 */
[----:B-----5:R-:W-:-:S02]  /*c920*/  ISETP.LT.AND P3, PT, R206, R155, !P2 ;  /* 0x0000009bce00720c */ /* 0x020fc40005761270 */
[----:B----4-:R-:W-:-:S03]  /*c930*/  ISETP.LT.AND P1, PT, R159, R155, !P2 ;  /* 0x0000009b9f00720c */ /* 0x010fc60005721270 */
[----:B------:R-:W4:Y:S02]  /*c940*/  LDS.128 R20, [R0+UR7] ;  /* 0x0000000700147984 */ /* 0x000f240008000c00 */
[----:B------:R-:W-:Y:S06]  /*c950*/  BAR.SYNC.DEFER_BLOCKING 0x0 ;  /* 0x0000000000007b1d */ /* 0x000fec0000010000 */
[----:B------:R-:W-:Y:S02]  /*c960*/  STSM.16.M88.4 [R88], R44 ;  /* 0x0000002c58007844 */ /* 0x000fe40000000200 */
[----:B------:R-:W-:Y:S06]  /*c970*/  BAR.SYNC.DEFER_BLOCKING 0x0 ;  /* 0x0000000000007b1d */ /* 0x000fec0000010000 */
        /* <DEDUP_REMOVED lines=14> */
[----:B------:R1:W-:Y:S02]  /*ca60*/  STSM.16.M88.4 [R88], R60 ;  /* 0x0000003c58007844 */ /* 0x0003e40000000200 */
[----:B------:R-:W-:Y:S06]  /*ca70*/  BAR.SYNC.DEFER_BLOCKING 0x0 ;  /* 0x0000000000007b1d */ /* 0x000fec0000010000 */
[----:B------:R-:W4:Y:S02]  /*ca80*/  LDS.128 R40, [R0+UR7] ;  /* 0x0000000700287984 */ /* 0x000f240008000c00 */
[----:B------:R-:W-:Y:S01]  /*ca90*/  BAR.SYNC.DEFER_BLOCKING 0x0 ;  /* 0x0000000000007b1d */ /* 0x000fe20000010000 */
[----:B-1----:R-:W-:Y:S01]  /*caa0*/  IMAD R60, R90, UR4, RZ ;  /* 0x000000045a3c7c24 */ /* 0x002fe2000f8e02ff */
[----:B------:R-:W-:Y:S01]  /*cab0*/  ISETP.LT.AND P0, PT, R89, R155, !P2 ;  /* 0x0000009b5900720c */ /* 0x000fe20005701270 */
[----:B------:R-:W-:-:S03]  /*cac0*/  IMAD R61, R206, R3, RZ ;  /* 0x00000003ce3d7224 */ /* 0x000fc600078e02ff */
[----:B------:R-:W-:Y:S01]  /*cad0*/  ULDC.64 UR4, c[0x0][0x220] ;  /* 0x0000880000047ab9 */ /* 0x000fe20000000a00 */
[----:B------:R-:W2:Y:S04]  /*cae0*/  LDL.LU R90, [R1+0x124] ;  /* 0x00012400015a7983 */ /* 0x000ea80000300800 */
[----:B------:R1:W-:Y:S01]  /*caf0*/  STSM.16.M88.4 [R88], R64 ;  /* 0x0000004058007844 */ /* 0x0003e20000000200 */
[----:B------:R-:W-:Y:S01]  /*cb00*/  BAR.SYNC.DEFER_BLOCKING 0x0 ;  /* 0x0000000000007b1d */ /* 0x000fe20000010000 */
[----:B-1----:R-:W-:-:S05]  /*cb10*/  IMAD R65, R89, R3, RZ ;  /* 0x0000000359417224 */ /* 0x002fca00078e02ff */
[----:B------:R-:W3:Y:S01]  /*cb20*/  LDL.LU R89, [R1+0x120] ;  /* 0x0001200001597983 */ /* 0x000ee20000300800 */
[----:B------:R-:W-:-:S03]  /*cb30*/  LEA R2, P4, R60, UR4, 0x2 ;  /* 0x000000043c027c11 */ /* 0x000fc6000f8810ff */
[----:B------:R-:W4:Y:S04]  /*cb40*/  LDL.LU R92, [R1+0x11c] ;  /* 0x00011c00015c7983 */ /* 0x000f280000300800 */
[----:B------:R-:W1:Y:S01]  /*cb50*/  LDS.128 R44, [R0+UR7] ;  /* 0x00000007002c7984 */ /* 0x000e620008000c00 */
[----:B------:R-:W-:Y:S06]  /*cb60*/  BAR.SYNC.DEFER_BLOCKING 0x0 ;  /* 0x0000000000007b1d */ /* 0x000fec0000010000 */
[----:B------:R1:W-:Y:S02]  /*cb70*/  STSM.16.M88.4 [R88], R68 ;  /* 0x0000004458007844 */ /* 0x0003e40000000200 */
[----:B------:R-:W-:Y:S06]  /*cb80*/  BAR.SYNC.DEFER_BLOCKING 0x0 ;  /* 0x0000000000007b1d */ /* 0x000fec0000010000 */
[----:B------:R-:W4:Y:S02]  /*cb90*/  LDS.128 R48, [R0+UR7] ;  /* 0x0000000700307984 */ /* 0x000f240008000c00 */
[----:B------:R-:W-:Y:S06]  /*cba0*/  BAR.SYNC.DEFER_BLOCKING 0x0 ;  /* 0x0000000000007b1d */ /* 0x000fec0000010000 */
[----:B------:R1:W-:Y:S02]  /*cbb0*/  STSM.16.M88.4 [R88], R72 ;  /* 0x0000004858007844 */ /* 0x0003e40000000200 */
[----:B------:R-:W-:Y:S06]  /*cbc0*/  BAR.SYNC.DEFER_BLOCKING 0x0 ;  /* 0x0000000000007b1d */ /* 0x000fec0000010000 */
[----:B------:R-:W4:Y:S02]  /*cbd0*/  LDS.128 R52, [R0+UR7] ;  /* 0x0000000700347984 */ /* 0x000f240008000c00 */
[----:B------:R-:W-:Y:S06]  /*cbe0*/  BAR.SYNC.DEFER_BLOCKING 0x0 ;  /* 0x0000000000007b1d */ /* 0x000fec0000010000 */
[----:B------:R-:W-:Y:S02]  /*cbf0*/  STSM.16.M88.4 [R88], R76 ;  /* 0x0000004c58007844 */ /* 0x000fe40000000200 */
[----:B------:R-:W-:Y:S06]  /*cc00*/  BAR.SYNC.DEFER_BLOCKING 0x0 ;  /* 0x0000000000007b1d */ /* 0x000fec0000010000 */
[----:B------:R-:W4:Y:S02]  /*cc10*/  LDS.128 R56, [R0+UR7] ;  /* 0x0000000700387984 */ /* 0x000f240008000c00 */
[----:B------:R-:W-:Y:S01]  /*cc20*/  BAR.SYNC.DEFER_BLOCKING 0x0 ;  /* 0x0000000000007b1d */ /* 0x000fe20000010000 */
[----:B------:R-:W-:-:S02]  /*cc30*/  LEA.HI.X.SX32 R64, R60, UR5, 0x2, P4 ;  /* 0x000000053c407c11 */ /* 0x000fc4000a0f16ff */
[----:B------:R-:W-:-:S03]  /*cc40*/  LEA R66, P6, R61, R2, 0x2 ;  /* 0x000000023d427211 */ /* 0x000fc600078c10ff */
[----:B------:R-:W-:Y:S01]  /*cc50*/  STSM.16.M88.4 [R88], R80 ;  /* 0x0000005058007844 */ /* 0x000fe20000000200 */
[----:B------:R-:W-:Y:S01]  /*cc60*/  LEA.HI.X.SX32 R67, R61, R64, 0x2, P6 ;  /* 0x000000403d437211 */ /* 0x000fe200030f16ff */
[----:B------:R-:W-:Y:S06]  /*cc70*/  BAR.SYNC.DEFER_BLOCKING 0x0 ;  /* 0x0000000000007b1d */ /* 0x000fec0000010000 */
[----:B------:R-:W4:Y:S02]  /*cc80*/  LDS.128 R60, [R0+UR7] ;  /* 0x00000007003c7984 */ /* 0x000f240008000c00 */
[----:B------:R-:W-:Y:S01]  /*cc90*/  BAR.SYNC.DEFER_BLOCKING 0x0 ;  /* 0x0000000000007b1d */ /* 0x000fe20000010000 */
[C---:B------:R-:W-:Y:S01]  /*cca0*/  ISETP.LT.AND P4, PT, R91.reuse, R155, !P2 ;  /* 0x0000009b5b00720c */ /* 0x040fe20005781270 */
[----:B-1----:R-:W-:Y:S01]  /*ccb0*/  IMAD R71, R91, R3, RZ ;  /* 0x000000035b477224 */ /* 0x002fe200078e02ff */
[----:B------:R-:W-:-:S03]  /*ccc0*/  LEA R68, P5, R65, R2, 0x2 ;  /* 0x0000000241447211 */ /* 0x000fc600078a10ff */
[----:B------:R-:W4:Y:S04]  /*ccd0*/  LDL.LU R91, [R1+0x118] ;  /* 0x00011800015b7983 */ /* 0x000f280000300800 */
[----:B------:R1:W-:Y:S01]  /*cce0*/  STSM.16.M88.4 [R88], R84 ;  /* 0x0000005458007844 */ /* 0x0003e20000000200 */
[----:B------:R-:W-:Y:S01]  /*ccf0*/  BAR.SYNC.DEFER_BLOCKING 0x0 ;  /* 0x0000000000007b1d */ /* 0x000fe20000010000 */
[----:B------:R-:W-:Y:S02]  /*cd00*/  LEA R70, P6, R71, R2, 0x2 ;  /* 0x0000000247467211 */ /* 0x000fe400078c10ff */
[-C--:B------:R-:W-:Y:S02]  /*cd10*/  LEA.HI.X.SX32 R69, R65, R64.reuse, 0x2, P5 ;  /* 0x0000004041457211 */ /* 0x080fe400028f16ff */
[----:B------:R-:W-:Y:S01]  /*cd20*/  LEA.HI.X.SX32 R71, R71, R64, 0x2, P6 ;  /* 0x0000004047477211 */ /* 0x000fe200030f16ff */
[-C--:B------:R-:W-:Y:S01]  /*cd30*/  IMAD R73, R94, R3.reuse, RZ ;  /* 0x000000035e497224 */ /* 0x080fe200078e02ff */
[----:B-1----:R-:W4:Y:S01]  /*cd40*/  LDL.LU R88, [R1+0x114] ;  /* 0x0001140001587983 */ /* 0x002f220000300800 */
[----:B------:R-:W-:-:S02]  /*cd50*/  IMAD R65, R93, R3, RZ ;  /* 0x000000035d417224 */ /* 0x000fc400078e02ff */
[----:B--2---:R-:W-:Y:S01]  /*cd60*/  IMAD R75, R90, R3, RZ ;  /* 0x000000035a4b7224 */ /* 0x004fe200078e02ff */
[----:B------:R-:W-:Y:S01]  /*cd70*/  LEA R72, P5, R73, R2, 0x2 ;  /* 0x0000000249487211 */ /* 0x000fe200078a10ff */
[----:B------:R1:W-:Y:S01]  /*cd80*/  @P3 STG.E desc[UR16][R66.64], R4 ;  /* 0x0000000442003986 */ /* 0x0003e2000c101910 */
[----:B------:R-:W-:-:S03]  /*cd90*/  ISETP.LT.AND P3, PT, R94, R155, !P2 ;  /* 0x0000009b5e00720c */ /* 0x000fc60005761270 */
[----:B------:R2:W-:Y:S01]  /*cda0*/  @P0 STG.E desc[UR16][R68.64], R5 ;  /* 0x0000000544000986 */ /* 0x0005e2000c101910 */
[----:B------:R-:W-:-:S03]  /*cdb0*/  ISETP.LT.AND P0, PT, R93, R155, !P2 ;  /* 0x0000009b5d00720c */ /* 0x000fc60005701270 */
[----:B------:R-:W-:Y:S01]  /*cdc0*/  @P4 STG.E desc[UR16][R70.64], R6 ;  /* 0x0000000646004986 */ /* 0x000fe2000c101910 */
[----:B------:R-:W-:-:S03]  /*cdd0*/  ISETP.LT.AND P4, PT, R90, R155, !P2 ;  /* 0x0000009b5a00720c */ /* 0x000fc60005781270 */
[----:B------:R-:W2:Y:S04]  /*cde0*/  LDL.LU R93, [R1+0x110] ;  /* 0x00011000015d7983 */ /* 0x000ea80000300800 */
[----:B------:R-:W2:Y:S01]  /*cdf0*/  LDL.LU R90, [R1+0x10c] ;  /* 0x00010c00015a7983 */ /* 0x000ea20000300800 */
[----:B------:R-:W-:Y:S01]  /*ce00*/  LEA.HI.X.SX32 R73, R73, R64, 0x2, P5 ;  /* 0x0000004049497211 */ /* 0x000fe200028f16ff */
[----:B---3--:R-:W-:-:S04]  /*ce10*/  IMAD R77, R89, R3, RZ ;  /* 0x00000003594d7224 */ /* 0x008fc800078e02ff */
[----:B------:R3:W-:Y:S01]  /*ce20*/  @P3 STG.E desc[UR16][R72.64], R7 ;  /* 0x0000000748003986 */ /* 0x0007e2000c101910 */
[----:B------:R-:W-:-:S03]  /*ce30*/  ISETP.LT.AND P3, PT, R89, R155, !P2 ;  /* 0x0000009b5900720c */ /* 0x000fc60005761270 */
[----:B------:R-:W3:Y:S01]  /*ce40*/  LDL.LU R89, [R1+0x108] ;  /* 0x0001080001597983 */ /* 0x000ee20000300800 */
[-C--:B-1----:R-:W-:Y:S02]  /*ce50*/  LEA R66, P6, R65, R2.reuse, 0x2 ;  /* 0x0000000241427211 */ /* 0x082fe400078c10ff */
[----:B------:R-:W-:Y:S02]  /*ce60*/  LEA R74, P5, R75, R2, 0x2 ;  /* 0x000000024b4a7211 */ /* 0x000fe400078a10ff */
[-C--:B------:R-:W-:Y:S01]  /*ce70*/  LEA.HI.X.SX32 R67, R65, R64.reuse, 0x2, P6 ;  /* 0x0000004041437211 */ /* 0x080fe200030f16ff */
[----:B----4-:R-:W-:Y:S01]  /*ce80*/  IMAD R65, R92, R3, RZ ;  /* 0x000000035c417224 */ /* 0x010fe200078e02ff */
[----:B------:R-:W-:-:S03]  /*ce90*/  LEA.HI.X.SX32 R75, R75, R64, 0x2, P5 ;  /* 0x000000404b4b7211 */ /* 0x000fc600028f16ff */
[----:B------:R1:W-:Y:S01]  /*cea0*/  @P0 STG.E desc[UR16][R66.64], R8 ;  /* 0x0000000842000986 */ /* 0x0003e2000c101910 */
[----:B------:R-:W-:Y:S02]  /*ceb0*/  ISETP.LT.AND P0, PT, R92, R155, !P2 ;  /* 0x0000009b5c00720c */ /* 0x000fe40005701270 */
[-C--:B------:R-:W-:Y:S01]  /*cec0*/  LEA R4, P6, R77, R2.reuse, 0x2 ;  /* 0x000000024d047211 */ /* 0x080fe200078c10ff */
[----:B------:R-:W4:Y:S01]  /*ced0*/  LDL.LU R92, [R1+0x104] ;  /* 0x00010400015c7983 */ /* 0x000f220000300800 */
[----:B--2---:R-:W-:Y:S02]  /*cee0*/  LEA R68, P5, R65, R2, 0x2 ;  /* 0x0000000241447211 */ /* 0x004fe400078a10ff */
[-C--:B------:R-:W-:Y:S01]  /*cef0*/  LEA.HI.X.SX32 R5, R77, R64.reuse, 0x2, P6 ;  /* 0x000000404d057211 */ /* 0x080fe200030f16ff */
[----:B------:R-:W-:Y:S01]  /*cf00*/  @P4 STG.E desc[UR16][R74.64], R9 ;  /* 0x000000094a004986 */ /* 0x000fe2000c101910 */
[----:B------:R-:W-:-:S03]  /*cf10*/  LEA.HI.X.SX32 R69, R65, R64, 0x2, P5 ;  /* 0x0000004041457211 */ /* 0x000fc600028f16ff */
[----:B------:R-:W-:Y:S04]  /*cf20*/  @P3 STG.E desc[UR16][R4.64], R10 ;  /* 0x0000000a04003986 */ /* 0x000fe8000c101910 */
[----:B------:R2:W-:Y:S01]  /*cf30*/  @P0 STG.E desc[UR16][R68.64], R11 ;  /* 0x0000000b44000986 */ /* 0x0005e2000c101910 */
[C---:B------:R-:W-:Y:S01]  /*cf40*/  ISETP.LT.AND P4, PT, R91.reuse, R155, !P2 ;  /* 0x0000009b5b00720c */ /* 0x040fe20005781270 */
[----:B---3--:R-:W-:Y:S02]  /*cf50*/  IMAD R7, R91, R3, RZ ;  /* 0x000000035b077224 */ /* 0x008fe400078e02ff */
[----:B------:R-:W3:Y:S03]  /*cf60*/  LDL.LU R91, [R1+0x100] ;  /* 0x00010000015b7983 */ /* 0x000ee60000300800 */
[----:B------:R-:W-:-:S04]  /*cf70*/  LEA R6, P6, R7, R2, 0x2 ;  /* 0x0000000207067211 */ /* 0x000fc800078c10ff */
[----:B------:R-:W-:-:S05]  /*cf80*/  LEA.HI.X.SX32 R7, R7, R64, 0x2, P6 ;  /* 0x0000004007077211 */ /* 0x000fca00030f16ff */
[----:B------:R4:W-:Y:S01]  /*cf90*/  @P4 STG.E desc[UR16][R6.64], R12 ;  /* 0x0000000c06004986 */ /* 0x0009e2000c101910 */
[C---:B------:R-:W-:Y:S01]  /*cfa0*/  ISETP.LT.AND P3, PT, R88.reuse, R155, !P2 ;  /* 0x0000009b5800720c */ /* 0x040fe20005761270 */
[----:B------:R-:W-:Y:S02]  /*cfb0*/  IMAD R65, R88, R3, RZ ;  /* 0x0000000358417224 */ /* 0x000fe400078e02ff */
[----:B------:R-:W3:Y:S03]  /*cfc0*/  LDL.LU R88, [R1+0xfc] ;  /* 0x0000fc0001587983 */ /* 0x000ee60000300800 */
[----:B-1----:R-:W-:-:S04]  /*cfd0*/  LEA R66, P5, R65, R2, 0x2 ;  /* 0x0000000241427211 */ /* 0x002fc800078a10ff */
[----:B------:R-:W-:Y:S01]  /*cfe0*/  LEA.HI.X.SX32 R67, R65, R64, 0x2, P5 ;  /* 0x0000004041437211 */ /* 0x000fe200028f16ff */
[C---:B------:R-:W-:Y:S01]  /*cff0*/  IMAD R71, R93.reuse, R3, RZ ;  /* 0x000000035d477224 */ /* 0x040fe200078e02ff */
[----:B------:R-:W-:Y:S02]  /*d000*/  ISETP.LT.AND P0, PT, R93, R155, !P2 ;  /* 0x0000009b5d00720c */ /* 0x000fe40005701270 */
[----:B------:R-:W3:Y:S01]  /*d010*/  LDL.LU R93, [R1+0xf8] ;  /* 0x0000f800015d7983 */ /* 0x000ee20000300800 */
[C---:B------:R-:W-:Y:S01]  /*d020*/  IMAD R73, R90.reuse, R3, RZ ;  /* 0x000000035a497224 */ /* 0x040fe200078e02ff */
[-C--:B------:R-:W-:Y:S02]  /*d030*/  ISETP.LT.AND P4, PT, R90, R155.reuse, !P2 ;  /* 0x0000009b5a00720c */ /* 0x080fe40005781270 */
[----:B------:R-:W3:Y:S04]  /*d040*/  LDL.LU R90, [R1+0xf4] ;  /* 0x0000f400015a7983 */ /* 0x000ee80000300800 */
[----:B------:R1:W-:Y:S01]  /*d050*/  @P3 STG.E desc[UR16][R66.64], R13 ;  /* 0x0000000d42003986 */ /* 0x0003e2000c101910 */
[C---:B------:R-:W-:Y:S01]  /*d060*/  ISETP.LT.AND P3, PT, R89.reuse, R155, !P2 ;  /* 0x0000009b5900720c */ /* 0x040fe20005761270 */
[----:B--2---:R-:W-:-:S02]  /*d070*/  IMAD R11, R89, R3, RZ ;  /* 0x00000003590b7224 */ /* 0x004fc400078e02ff */
[----:B------:R-:W2:Y:S01]  /*d080*/  LDL.LU R89, [R1+0xf0] ;  /* 0x0000f00001597983 */ /* 0x000ea20000300800 */
[-C--:B------:R-:W-:Y:S02]  /*d090*/  LEA R8, P6, R71, R2.reuse, 0x2 ;  /* 0x0000000247087211 */ /* 0x080fe400078c10ff */
[----:B------:R-:W-:Y:S02]  /*d0a0*/  LEA R4, P5, R73, R2, 0x2 ;  /* 0x0000000249047211 */ /* 0x000fe400078a10ff */
[-C--:B------:R-:W-:Y:S02]  /*d0b0*/  LEA.HI.X.SX32 R9, R71, R64.reuse, 0x2, P6 ;  /* 0x0000004047097211 */ /* 0x080fe400030f16ff */
[----:B------:R-:W-:-:S03]  /*d0c0*/  LEA.HI.X.SX32 R5, R73, R64, 0x2, P5 ;  /* 0x0000004049057211 */ /* 0x000fc600028f16ff */
[----:B------:R1:W-:Y:S01]  /*d0d0*/  @P0 STG.E desc[UR16][R8.64], R14 ;  /* 0x0000000e08000986 */ /* 0x0003e2000c101910 */
[C---:B----4-:R-:W-:Y:S01]  /*d0e0*/  ISETP.LT.AND P0, PT, R92.reuse, R155, !P2 ;  /* 0x0000009b5c00720c */ /* 0x050fe20005701270 */
[----:B------:R-:W-:Y:S01]  /*d0f0*/  IMAD R65, R92, R3, RZ ;  /* 0x000000035c417224 */ /* 0x000fe200078e02ff */
[C---:B------:R-:W-:Y:S01]  /*d100*/  LEA R6, P6, R11.reuse, R2, 0x2 ;  /* 0x000000020b067211 */ /* 0x040fe200078c10ff */
[----:B------:R-:W4:Y:S03]  /*d110*/  LDL.LU R92, [R1+0xec] ;  /* 0x0000ec00015c7983 */ /* 0x000f260000300800 */
[----:B------:R-:W-:Y:S01]  /*d120*/  LEA.HI.X.SX32 R7, R11, R64, 0x2, P6 ;  /* 0x000000400b077211 */ /* 0x000fe200030f16ff */
[----:B------:R1:W-:Y:S01]  /*d130*/  @P4 STG.E desc[UR16][R4.64], R15 ;  /* 0x0000000f04004986 */ /* 0x0003e2000c101910 */
[----:B------:R-:W-:-:S03]  /*d140*/  LEA R10, P5, R65, R2, 0x2 ;  /* 0x00000002410a7211 */ /* 0x000fc600078a10ff */
[----:B------:R-:W-:Y:S01]  /*d150*/  @P3 STG.E desc[UR16][R6.64], R16 ;  /* 0x0000001006003986 */ /* 0x000fe2000c101910 */
[----:B------:R-:W-:-:S05]  /*d160*/  LEA.HI.X.SX32 R11, R65, R64, 0x2, P5 ;  /* 0x00000040410b7211 */ /* 0x000fca00028f16ff */
[----:B------:R-:W-:Y:S01]  /*d170*/  @P0 STG.E desc[UR16][R10.64], R17 ;  /* 0x000000110a000986 */ /* 0x000fe2000c101910 */
[C---:B---3--:R-:W-:Y:S01]  /*d180*/  IMAD R69, R91.reuse, R3, RZ ;  /* 0x000000035b457224 */ /* 0x048fe200078e02ff */
[----:B------:R-:W-:Y:S02]  /*d190*/  ISETP.LT.AND P4, PT, R91, R155, !P2 ;  /* 0x0000009b5b00720c */ /* 0x000fe40005781270 */
[----:B------:R-:W3:Y:S02]  /*d1a0*/  LDL.LU R91, [R1+0xe8] ;  /* 0x0000e800015b7983 */ /* 0x000ee40000300800 */
[----:B------:R-:W-:-:S04]  /*d1b0*/  LEA R12, P6, R69, R2, 0x2 ;  /* 0x00000002450c7211 */ /* 0x000fc800078c10ff */
[----:B-1----:R-:W-:-:S05]  /*d1c0*/  LEA.HI.X.SX32 R13, R69, R64, 0x2, P6 ;  /* 0x00000040450d7211 */ /* 0x002fca00030f16ff */
[----:B------:R1:W-:Y:S01]  /*d1d0*/  @P4 STG.E desc[UR16][R12.64], R18 ;  /* 0x000000120c004986 */ /* 0x0003e2000c101910 */
[C---:B------:R-:W-:Y:S01]  /*d1e0*/  IMAD R67, R88.reuse, R3, RZ ;  /* 0x0000000358437224 */ /* 0x040fe200078e02ff */
[----:B------:R-:W-:Y:S02]  /*d1f0*/  ISETP.LT.AND P3, PT, R88, R155, !P2 ;  /* 0x0000009b5800720c */ /* 0x000fe40005761270 */
[----:B------:R-:W3:Y:S04]  /*d200*/  LDL.LU R88, [R1+0xe4] ;  /* 0x0000e40001587983 */ /* 0x000ee80000300800 */
[----:B------:R-:W3:Y:S01]  /*d210*/  LDL.LU R14, [R1+0xe0] ;  /* 0x0000e000010e7983 */ /* 0x000ee20000300800 */
[----:B------:R-:W-:-:S04]  /*d220*/  LEA R8, P5, R67, R2, 0x2 ;  /* 0x0000000243087211 */ /* 0x000fc800078a10ff */
[----:B------:R-:W-:-:S05]  /*d230*/  LEA.HI.X.SX32 R9, R67, R64, 0x2, P5 ;  /* 0x0000004043097211 */ /* 0x000fca00028f16ff */
[----:B------:R3:W-:Y:S01]  /*d240*/  @P3 STG.E desc[UR16][R8.64], R19 ;  /* 0x0000001308003986 */ /* 0x0007e2000c101910 */
[C---:B------:R-:W-:Y:S01]  /*d250*/  ISETP.LT.AND P4, PT, R90.reuse, R155, !P2 ;  /* 0x0000009b5a00720c */ /* 0x040fe20005781270 */
[-C--:B------:R-:W-:Y:S02]  /*d260*/  IMAD R15, R90, R3.reuse, RZ ;  /* 0x000000035a0f7224 */ /* 0x080fe400078e02ff */
[----:B------:R-:W3:Y:S01]  /*d270*/  LDL.LU R90, [R1+0xdc] ;  /* 0x0000dc00015a7983 */ /* 0x000ee20000300800 */
[C---:B--2---:R-:W-:Y:S01]  /*d280*/  IMAD R65, R89.reuse, R3, RZ ;  /* 0x0000000359417224 */ /* 0x044fe200078e02ff */
[----:B------:R-:W-:Y:S02]  /*d290*/  ISETP.LT.AND P3, PT, R89, R155, !P2 ;  /* 0x0000009b5900720c */ /* 0x000fe40005761270 */
[----:B------:R-:W2:Y:S04]  /*d2a0*/  LDL.LU R89, [R1+0xd4] ;  /* 0x0000d40001597983 */ /* 0x000ea80000300800 */
[----:B-1----:R-:W2:Y:S04]  /*d2b0*/  LDL.LU R18, [R1+0xd0] ;  /* 0x0000d00001127983 */ /* 0x002ea80000300800 */
[----:B------:R-:W2:Y:S01]  /*d2c0*/  LDL.LU R16, [R1+0xcc] ;  /* 0x0000cc0001107983 */ /* 0x000ea20000300800 */
[C---:B------:R-:W-:Y:S01]  /*d2d0*/  IMAD R5, R93.reuse, R3, RZ ;  /* 0x000000035d057224 */ /* 0x040fe200078e02ff */
[----:B------:R-:W-:-:S04]  /*d2e0*/  ISETP.LT.AND P0, PT, R93, R155, !P2 ;  /* 0x0000009b5d00720c */ /* 0x000fc80005701270 */
[-C--:B------:R-:W-:Y:S02]  /*d2f0*/  LEA R4, P6, R5, R2.reuse, 0x2 ;  /* 0x0000000205047211 */ /* 0x080fe400078c10ff */
[----:B------:R-:W-:Y:S02]  /*d300*/  LEA R6, P5, R15, R2, 0x2 ;  /* 0x000000020f067211 */ /* 0x000fe400078a10ff */
[----:B------:R-:W-:Y:S01]  /*d310*/  LEA.HI.X.SX32 R5, R5, R64, 0x2, P6 ;  /* 0x0000004005057211 */ /* 0x000fe200030f16ff */
[C---:B----4-:R-:W-:Y:S01]  /*d320*/  IMAD R17, R92.reuse, R3, RZ ;  /* 0x000000035c117224 */ /* 0x050fe200078e02ff */
[----:B------:R-:W-:Y:S02]  /*d330*/  LEA R10, P6, R65, R2, 0x2 ;  /* 0x00000002410a7211 */ /* 0x000fe400078c10ff */
[----:B------:R-:W-:Y:S01]  /*d340*/  LEA.HI.X.SX32 R7, R15, R64, 0x2, P5 ;  /* 0x000000400f077211 */ /* 0x000fe200028f16ff */
[----:B------:R1:W-:Y:S01]  /*d350*/  @P0 STG.E desc[UR16][R4.64], R20 ;  /* 0x0000001404000986 */ /* 0x0003e2000c101910 */
[----:B------:R-:W-:-:S02]  /*d360*/  ISETP.LT.AND P0, PT, R92, R155, !P2 ;  /* 0x0000009b5c00720c */ /* 0x000fc40005701270 */
[----:B------:R-:W-:Y:S01]  /*d370*/  LEA R12, P5, R17, R2, 0x2 ;  /* 0x00000002110c7211 */ /* 0x000fe200078a10ff */
[----:B------:R-:W-:Y:S01]  /*d380*/  @P4 STG.E desc[UR16][R6.64], R21 ;  /* 0x0000001506004986 */ /* 0x000fe2000c101910 */
[-C--:B------:R-:W-:Y:S02]  /*d390*/  LEA.HI.X.SX32 R11, R65, R64.reuse, 0x2, P6 ;  /* 0x00000040410b7211 */ /* 0x080fe400030f16ff */
[----:B------:R-:W-:-:S03]  /*d3a0*/  LEA.HI.X.SX32 R13, R17, R64, 0x2, P5 ;  /* 0x00000040110d7211 */ /* 0x000fc600028f16ff */
[----:B------:R4:W-:Y:S04]  /*d3b0*/  @P3 STG.E desc[UR16][R10.64], R22 ;  /* 0x000000160a003986 */ /* 0x0009e8000c101910 */
[----:B------:R2:W-:Y:S01]  /*d3c0*/  @P0 STG.E desc[UR16][R12.64], R23 ;  /* 0x000000170c000986 */ /* 0x0005e2000c101910 */
[C---:B---3--:R-:W-:Y:S01]  /*d3d0*/  IMAD R9, R91.reuse, R3, RZ ;  /* 0x000000035b097224 */ /* 0x048fe200078e02ff */
[----:B------:R-:W-:-:S04]  /*d3e0*/  ISETP.LT.AND P4, PT, R91, R155, !P2 ;  /* 0x0000009b5b00720c */ /* 0x000fc80005781270 */
[----:B-1----:R-:W-:-:S04]  /*d3f0*/  LEA R4, P6, R9, R2, 0x2 ;  /* 0x0000000209047211 */ /* 0x002fc800078c10ff */
[----:B------:R-:W-:-:S05]  /*d400*/  LEA.HI.X.SX32 R5, R9, R64, 0x2, P6 ;  /* 0x0000004009057211 */ /* 0x000fca00030f16ff */
[----:B------:R1:W-:Y:S01]  /*d410*/  @P4 STG.E desc[UR16][R4.64], R24 ;  /* 0x0000001804004986 */ /* 0x0003e2000c101910 */
[C---:B------:R-:W-:Y:S01]  /*d420*/  ISETP.LT.AND P3, PT, R88.reuse, R155, !P2 ;  /* 0x0000009b5800720c */ /* 0x040fe20005761270 */
[-C--:B------:R-:W-:Y:S02]  /*d430*/  IMAD R15, R88, R3.reuse, RZ ;  /* 0x00000003580f7224 */ /* 0x080fe400078e02ff */
[----:B------:R-:W3:Y:S01]  /*d440*/  LDL.LU R88, [R1+0xc8] ;  /* 0x0000c80001587983 */ /* 0x000ee20000300800 */
[C---:B------:R-:W-:Y:S01]  /*d450*/  IMAD R17, R14.reuse, R3, RZ ;  /* 0x000000030e117224 */ /* 0x040fe200078e02ff */
[----:B------:R-:W-:Y:S02]  /*d460*/  ISETP.LT.AND P0, PT, R14, R155, !P2 ;  /* 0x0000009b0e00720c */ /* 0x000fe40005701270 */
[----:B------:R-:W3:Y:S01]  /*d470*/  LDL.LU R14, [R1+0xc4] ;  /* 0x0000c400010e7983 */ /* 0x000ee20000300800 */
[----:B------:R-:W-:-:S03]  /*d480*/  LEA R8, P5, R15, R2, 0x2 ;  /* 0x000000020f087211 */ /* 0x000fc600078a10ff */
[----:B----4-:R-:W4:Y:S01]  /*d490*/  LDL.LU R22, [R1+0xc0] ;  /* 0x0000c00001167983 */ /* 0x010f220000300800 */
[----:B------:R-:W-:Y:S02]  /*d4a0*/  LEA R6, P6, R17, R2, 0x2 ;  /* 0x0000000211067211 */ /* 0x000fe400078c10ff */
[-C--:B------:R-:W-:Y:S01]  /*d4b0*/  LEA.HI.X.SX32 R9, R15, R64.reuse, 0x2, P5 ;  /* 0x000000400f097211 */ /* 0x080fe200028f16ff */
[----:B------:R-:W4:Y:S01]  /*d4c0*/  LDL.LU R21, [R1+0xbc] ;  /* 0x0000bc0001157983 */ /* 0x000f220000300800 */
[----:B------:R-:W-:Y:S01]  /*d4d0*/  LEA.HI.X.SX32 R7, R17, R64, 0x2, P6 ;  /* 0x0000004011077211 */ /* 0x000fe200030f16ff */
[C---:B------:R-:W-:Y:S01]  /*d4e0*/  IMAD R19, R90.reuse, R3, RZ ;  /* 0x000000035a137224 */ /* 0x040fe200078e02ff */
[----:B------:R-:W-:-:S04]  /*d4f0*/  ISETP.LT.AND P4, PT, R90, R155, !P2 ;  /* 0x0000009b5a00720c */ /* 0x000fc80005781270 */
[C---:B------:R-:W-:Y:S01]  /*d500*/  LEA R10, P5, R19.reuse, R2, 0x2 ;  /* 0x00000002130a7211 */ /* 0x040fe200078a10ff */
[----:B------:R1:W-:Y:S03]  /*d510*/  @P3 STG.E desc[UR16][R8.64], R25 ;  /* 0x0000001908003986 */ /* 0x0003e6000c101910 */
[----:B------:R-:W-:Y:S01]  /*d520*/  LEA.HI.X.SX32 R11, R19, R64, 0x2, P5 ;  /* 0x00000040130b7211 */ /* 0x000fe200028f16ff */
[----:B------:R-:W-:Y:S01]  /*d530*/  @P0 STG.E desc[UR16][R6.64], R26 ;  /* 0x0000001a06000986 */ /* 0x000fe2000c101910 */
[C---:B--2---:R-:W-:Y:S01]  /*d540*/  ISETP.LT.AND P0, PT, R18.reuse, R155, !P2 ;  /* 0x0000009b1200720c */ /* 0x044fe20005701270 */
[-C--:B------:R-:W-:Y:S02]  /*d550*/  IMAD R15, R18, R3.reuse, RZ ;  /* 0x00000003120f7224 */ /* 0x080fe400078e02ff */
[----:B------:R2:W-:Y:S01]  /*d560*/  @P4 STG.E desc[UR16][R10.64], R27 ;  /* 0x0000001b0a004986 */ /* 0x0005e2000c101910 */
[C---:B------:R-:W-:Y:S01]  /*d570*/  IMAD R17, R16.reuse, R3, RZ ;  /* 0x0000000310117224 */ /* 0x040fe200078e02ff */
[----:B------:R-:W-:-:S02]  /*d580*/  ISETP.LT.AND P4, PT, R16, R155, !P2 ;  /* 0x0000009b1000720c */ /* 0x000fc40005781270 */
[----:B------:R-:W4:Y:S04]  /*d590*/  LDL.LU R18, [R1+0xb8] ;  /* 0x0000b80001127983 */ /* 0x000f280000300800 */
[----:B------:R-:W4:Y:S04]  /*d5a0*/  LDL.LU R20, [R1+0x1bc] ;  /* 0x0001bc0001147983 */ /* 0x000f280000300800 */
[----:B------:R-:W4:Y:S01]  /*d5b0*/  LDL.LU R16, [R1+0xb4] ;  /* 0x0000b40001107983 */ /* 0x000f220000300800 */
[C---:B------:R-:W-:Y:S01]  /*d5c0*/  IMAD R13, R89.reuse, R3, RZ ;  /* 0x00000003590d7224 */ /* 0x040fe200078e02ff */
[----:B------:R-:W-:-:S02]  /*d5d0*/  ISETP.LT.AND P3, PT, R89, R155, !P2 ;  /* 0x0000009b5900720c */ /* 0x000fc40005761270 */
[-C--:B------:R-:W-:Y:S02]  /*d5e0*/  LEA R12, P5, R15, R2.reuse, 0x2 ;  /* 0x000000020f0c7211 */ /* 0x080fe400078a10ff */
[----:B-1----:R-:W-:-:S04]  /*d5f0*/  LEA R4, P6, R13, R2, 0x2 ;  /* 0x000000020d047211 */ /* 0x002fc800078c10ff */
[----:B------:R-:W-:Y:S02]  /*d600*/  LEA.HI.X.SX32 R5, R13, R64, 0x2, P6 ;  /* 0x000000400d057211 */ /* 0x000fe400030f16ff */
[----:B------:R-:W-:Y:S02]  /*d610*/  LEA R8, P6, R17, R2, 0x2 ;  /* 0x0000000211087211 */ /* 0x000fe400078c10ff */
[-C--:B------:R-:W-:Y:S01]  /*d620*/  LEA.HI.X.SX32 R13, R15, R64.reuse, 0x2, P5 ;  /* 0x000000400f0d7211 */ /* 0x080fe200028f16ff */
[----:B------:R1:W-:Y:S01]  /*d630*/  @P3 STG.E desc[UR16][R4.64], R28 ;  /* 0x0000001c04003986 */ /* 0x0003e2000c101910 */
[----:B------:R-:W-:-:S03]  /*d640*/  LEA.HI.X.SX32 R9, R17, R64, 0x2, P6 ;  /* 0x0000004011097211 */ /* 0x000fc600030f16ff */
[----:B------:R1:W-:Y:S04]  /*d650*/  @P0 STG.E desc[UR16][R12.64], R29 ;  /* 0x0000001d0c000986 */ /* 0x0003e8000c101910 */
[----:B------:R1:W-:Y:S01]  /*d660*/  @P4 STG.E desc[UR16][R8.64], R30 ;  /* 0x0000001e08004986 */ /* 0x0003e2000c101910 */
[C---:B---3--:R-:W-:Y:S01]  /*d670*/  IMAD R19, R88.reuse, R3, RZ ;  /* 0x0000000358137224 */ /* 0x048fe200078e02ff */
[----:B------:R-:W-:Y:S01]  /*d680*/  ISETP.LT.AND P3, PT, R88, R155, !P2 ;  /* 0x0000009b5800720c */ /* 0x000fe20005761270 */
[----:B--2---:R-:W-:-:S03]  /*d690*/  IMAD R11, R14, R3, RZ ;  /* 0x000000030e0b7224 */ /* 0x004fc600078e02ff */
[C---:B------:R-:W-:Y:S02]  /*d6a0*/  LEA R6, P5, R19.reuse, R2, 0x2 ;  /* 0x0000000213067211 */ /* 0x040fe400078a10ff */
[----:B------:R-:W-:Y:S01]  /*d6b0*/  ISETP.LT.AND P0, PT, R14, R155, !P2 ;  /* 0x0000009b0e00720c */ /* 0x000fe20005701270 */
[C---:B----4-:R-:W-:Y:S01]  /*d6c0*/  IMAD R15, R22.reuse, R3, RZ ;  /* 0x00000003160f7224 */ /* 0x050fe200078e02ff */
[----:B------:R-:W-:Y:S01]  /*d6d0*/  LEA.HI.X.SX32 R7, R19, R64, 0x2, P5 ;  /* 0x0000004013077211 */ /* 0x000fe200028f16ff */
[----:B------:R-:W2:Y:S01]  /*d6e0*/  LDL.LU R14, [R1+0x1b8] ;  /* 0x0001b800010e7983 */ /* 0x000ea20000300800 */
[----:B-1----:R-:W-:Y:S02]  /*d6f0*/  LEA R4, P4, R11, R2, 0x2 ;  /* 0x000000020b047211 */ /* 0x002fe400078810ff */
[----:B------:R-:W-:Y:S01]  /*d700*/  ISETP.LT.AND P5, PT, R22, R155, !P2 ;  /* 0x0000009b1600720c */ /* 0x000fe200057a1270 */
[----:B------:R-:W-:Y:S01]  /*d710*/  IMAD R13, R21, R3, RZ ;  /* 0x00000003150d7224 */ /* 0x000fe200078e02ff */
[----:B------:R-:W-:-:S02]  /*d720*/  LEA.HI.X.SX32 R5, R11, R64, 0x2, P4 ;  /* 0x000000400b057211 */ /* 0x000fc400020f16ff */
[C---:B------:R-:W-:Y:S01]  /*d730*/  LEA R10, P6, R15.reuse, R2, 0x2 ;  /* 0x000000020f0a7211 */ /* 0x040fe200078c10ff */
[----:B------:R1:W-:Y:S03]  /*d740*/  @P3 STG.E desc[UR16][R6.64], R31 ;  /* 0x0000001f06003986 */ /* 0x0003e6000c101910 */
[----:B------:R-:W-:Y:S01]  /*d750*/  LEA.HI.X.SX32 R11, R15, R64, 0x2, P6 ;  /* 0x000000400f0b7211 */ /* 0x000fe200030f16ff */
[----:B------:R3:W-:Y:S01]  /*d760*/  @P0 STG.E desc[UR16][R4.64], R32 ;  /* 0x0000002004000986 */ /* 0x0007e2000c101910 */
[----:B------:R-:W-:-:S03]  /*d770*/  LEA R8, P0, R13, R2, 0x2 ;  /* 0x000000020d087211 */ /* 0x000fc600078010ff */
[----:B------:R-:W4:Y:S01]  /*d780*/  LDL.LU R12, [R1+0x1b4] ;  /* 0x0001b400010c7983 */ /* 0x000f220000300800 */
[----:B------:R-:W-:-:S03]  /*d790*/  LEA.HI.X.SX32 R9, R13, R64, 0x2, P0 ;  /* 0x000000400d097211 */ /* 0x000fc600000f16ff */
[----:B------:R-:W4:Y:S04]  /*d7a0*/  LDL.LU R19, [R1+0x1b0] ;  /* 0x0001b00001137983 */ /* 0x000f280000300800 */
[----:B------:R3:W-:Y:S01]  /*d7b0*/  @P5 STG.E desc[UR16][R10.64], R33 ;  /* 0x000000210a005986 */ /* 0x0007e2000c101910 */
[C---:B------:R-:W-:Y:S01]  /*d7c0*/  ISETP.LT.AND P4, PT, R18.reuse, R155, !P2 ;  /* 0x0000009b1200720c */ /* 0x040fe20005781270 */
[-C--:B------:R-:W-:Y:S02]  /*d7d0*/  IMAD R15, R18, R3.reuse, RZ ;  /* 0x00000003120f7224 */ /* 0x080fe400078e02ff */
[----:B------:R-:W4:Y:S04]  /*d7e0*/  LDL.LU R18, [R1+0x1ac] ;  /* 0x0001ac0001127983 */ /* 0x000f280000300800 */
[----:B------:R-:W4:Y:S01]  /*d7f0*/  LDL.LU R17, [R1+0x1a8] ;  /* 0x0001a80001117983 */ /* 0x000f220000300800 */
[C---:B------:R-:W-:Y:S01]  /*d800*/  IMAD R13, R16.reuse, R3, RZ ;  /* 0x00000003100d7224 */ /* 0x040fe200078e02ff */
[----:B------:R-:W-:-:S02]  /*d810*/  ISETP.LT.AND P5, PT, R16, R155, !P2 ;  /* 0x0000009b1000720c */ /* 0x000fc400057a1270 */
[----:B------:R-:W4:Y:S01]  /*d820*/  LDL.LU R16, [R1+0x1a4] ;  /* 0x0001a40001107983 */ /* 0x000f220000300800 */
[----:B------:R-:W-:Y:S02]  /*d830*/  ISETP.LT.AND P3, PT, R21, R155, !P2 ;  /* 0x0000009b1500720c */ /* 0x000fe40005761270 */
[----:B-1----:R-:W-:-:S04]  /*d840*/  LEA R6, P6, R15, R2, 0x2 ;  /* 0x000000020f067211 */ /* 0x002fc800078c10ff */
[----:B------:R-:W-:Y:S01]  /*d850*/  LEA.HI.X.SX32 R7, R15, R64, 0x2, P6 ;  /* 0x000000400f077211 */ /* 0x000fe200030f16ff */
[----:B------:R-:W-:-:S06]  /*d860*/  IMAD R15, R3, 0x2, R13 ;  /* 0x00000002030f7824 */ /* 0x000fcc00078e020d */
[----:B------:R1:W-:Y:S01]  /*d870*/  @P3 STG.E desc[UR16][R8.64], R34 ;  /* 0x0000002208003986 */ /* 0x0003e2000c101910 */
[-C--:B---3--:R-:W-:Y:S02]  /*d880*/  LEA R4, P3, R13, R2.reuse, 0x2 ;  /* 0x000000020d047211 */ /* 0x088fe400078610ff */
[----:B------:R-:W-:Y:S02]  /*d890*/  LEA R10, P6, R15, R2, 0x2 ;  /* 0x000000020f0a7211 */ /* 0x000fe400078c10ff */
[-C--:B------:R-:W-:Y:S01]  /*d8a0*/  LEA.HI.X.SX32 R5, R13, R64.reuse, 0x2, P3 ;  /* 0x000000400d057211 */ /* 0x080fe200018f16ff */
[----:B------:R-:W-:Y:S01]  /*d8b0*/  IMAD R13, R3, 0x2, R15 ;  /* 0x00000002030d7824 */ /* 0x000fe200078e020f */
[----:B------:R-:W-:Y:S01]  /*d8c0*/  ISETP.LT.AND P0, PT, R20, R155, !P2 ;  /* 0x0000009b1400720c */ /* 0x000fe20005701270 */
[----:B------:R3:W-:Y:S01]  /*d8d0*/  @P4 STG.E desc[UR16][R6.64], R35 ;  /* 0x0000002306004986 */ /* 0x0007e2000c101910 */
[----:B------:R-:W-:Y:S01]  /*d8e0*/  LEA.HI.X.SX32 R11, R15, R64, 0x2, P6 ;  /* 0x000000400f0b7211 */ /* 0x000fe200030f16ff */
[----:B------:R-:W-:-:S02]  /*d8f0*/  IMAD R15, R3, 0x2, R13 ;  /* 0x00000002030f7824 */ /* 0x000fc400078e020d */
[----:B------:R3:W-:Y:S01]  /*d900*/  @P5 STG.E desc[UR16][R4.64], R36 ;  /* 0x0000002404005986 */ /* 0x0007e2000c101910 */
[----:B-1----:R-:W-:-:S04]  /*d910*/  LEA R8, P5, R13, R2, 0x2 ;  /* 0x000000020d087211 */ /* 0x002fc800078a10ff */
[----:B------:R-:W-:Y:S01]  /*d920*/  LEA.HI.X.SX32 R9, R13, R64, 0x2, P5 ;  /* 0x000000400d097211 */ /* 0x000fe200028f16ff */
[----:B------:R-:W-:Y:S01]  /*d930*/  IMAD R13, R3, 0x2, R15 ;  /* 0x00000002030d7824 */ /* 0x000fe200078e020f */
[C---:B---3--:R-:W-:Y:S01]  /*d940*/  LEA R6, P6, R15.reuse, R2, 0x2 ;  /* 0x000000020f067211 */ /* 0x048fe200078c10ff */
[----:B------:R1:W-:Y:S03]  /*d950*/  @P1 STG.E desc[UR16][R10.64], R37 ;  /* 0x000000250a001986 */ /* 0x0003e6000c101910 */
[----:B------:R-:W-:Y:S01]  /*d960*/  LEA.HI.X.SX32 R7, R15, R64, 0x2, P6 ;  /* 0x000000400f077211 */ /* 0x000fe200030f16ff */
[----:B------:R3:W-:Y:S01]  /*d970*/  @P0 STG.E desc[UR16][R8.64], R38 ;  /* 0x0000002608000986 */ /* 0x0007e2000c101910 */
[----:B------:R-:W-:-:S04]  /*d980*/  LEA R4, P0, R13, R2, 0x2 ;  /* 0x000000020d047211 */ /* 0x000fc800078010ff */
[----:B------:R-:W-:Y:S02]  /*d990*/  LEA.HI.X.SX32 R5, R13, R64, 0x2, P0 ;  /* 0x000000400d057211 */ /* 0x000fe400000f16ff */
[-C--:B--2---:R-:W-:Y:S02]  /*d9a0*/  ISETP.LT.AND P4, PT, R14, R155.reuse, !P2 ;  /* 0x0000009b0e00720c */ /* 0x084fe40005781270 */
[----:B------:R-:W2:Y:S11]  /*d9b0*/  LDL.LU R14, [R1+0x1a0] ;  /* 0x0001a000010e7983 */ /* 0x000eb60000300800 */
[----:B------:R3:W-:Y:S01]  /*d9c0*/  @P4 STG.E desc[UR16][R6.64], R39 ;  /* 0x0000002706004986 */ /* 0x0007e2000c101910 */
[----:B----4-:R-:W-:-:S03]  /*d9d0*/  ISETP.LT.AND P3, PT, R12, R155, !P2 ;  /* 0x0000009b0c00720c */ /* 0x010fc60005761270 */
[----:B------:R-:W4:Y:S01]  /*d9e0*/  LDL.LU R12, [R1+0x19c] ;  /* 0x00019c00010c7983 */ /* 0x000f220000300800 */
[----:B------:R-:W-:-:S03]  /*d9f0*/  ISETP.LT.AND P5, PT, R19, R155, !P2 ;  /* 0x0000009b1300720c */ /* 0x000fc600057a1270 */
[----:B------:R-:W4:Y:S01]  /*da00*/  LDL.LU R19, [R1+0x198] ;  /* 0x0001980001137983 */ /* 0x000f220000300800 */
[----:B------:R-:W-:-:S03]  /*da10*/  ISETP.LT.AND P1, PT, R18, R155, !P2 ;  /* 0x0000009b1200720c */ /* 0x000fc60005721270 */
[----:B------:R-:W4:Y:S01]  /*da20*/  LDL.LU R18, [R1+0x194] ;  /* 0x0001940001127983 */ /* 0x000f220000300800 */
[----:B------:R-:W-:-:S03]  /*da30*/  ISETP.LT.AND P4, PT, R17, R155, !P2 ;  /* 0x0000009b1100720c */ /* 0x000fc60005781270 */
[----:B------:R-:W4:Y:S01]  /*da40*/  LDL.LU R17, [R1+0x190] ;  /* 0x0001900001117983 */ /* 0x000f220000300800 */
[----:B------:R-:W-:-:S03]  /*da50*/  ISETP.LT.AND P0, PT, R16, R155, !P2 ;  /* 0x0000009b1000720c */ /* 0x000fc60005701270 */
[----:B------:R-:W4:Y:S01]  /*da60*/  LDL.LU R16, [R1+0x18c] ;  /* 0x00018c0001107983 */ /* 0x000f220000300800 */
[----:B------:R-:W-:-:S04]  /*da70*/  IMAD R15, R3, 0x2, R13 ;  /* 0x00000002030f7824 */ /* 0x000fc800078e020d */
[----:B------:R-:W-:Y:S01]  /*da80*/  IMAD R13, R3, 0x2, R15 ;  /* 0x00000002030d7824 */ /* 0x000fe200078e020f */
[C---:B-1----:R-:W-:Y:S01]  /*da90*/  LEA R10, P6, R15.reuse, R2, 0x2 ;  /* 0x000000020f0a7211 */ /* 0x042fe200078c10ff */
[----:B------:R1:W-:Y:S03]  /*daa0*/  @P3 STG.E desc[UR16][R4.64], R40 ;  /* 0x0000002804003986 */ /* 0x0003e6000c101910 */
[----:B------:R-:W-:Y:S01]  /*dab0*/  LEA.HI.X.SX32 R11, R15, R64, 0x2, P6 ;  /* 0x000000400f0b7211 */ /* 0x000fe200030f16ff */
[----:B------:R-:W-:Y:S01]  /*dac0*/  IMAD R15, R3, 0x2, R13 ;  /* 0x00000002030f7824 */ /* 0x000fe200078e020d */
[----:B---3--:R-:W-:-:S04]  /*dad0*/  LEA R8, P3, R13, R2, 0x2 ;  /* 0x000000020d087211 */ /* 0x008fc800078610ff */
[----:B------:R-:W-:Y:S02]  /*dae0*/  LEA R6, P6, R15, R2, 0x2 ;  /* 0x000000020f067211 */ /* 0x000fe400078c10ff */
[-C--:B------:R-:W-:Y:S01]  /*daf0*/  LEA.HI.X.SX32 R9, R13, R64.reuse, 0x2, P3 ;  /* 0x000000400d097211 */ /* 0x080fe200018f16ff */
[----:B------:R-:W-:Y:S01]  /*db00*/  IMAD R13, R3, 0x2, R15 ;  /* 0x00000002030d7824 */ /* 0x000fe200078e020f */
[----:B------:R3:W-:Y:S01]  /*db10*/  @P5 STG.E desc[UR16][R10.64], R41 ;  /* 0x000000290a005986 */ /* 0x0007e2000c101910 */
[----:B------:R-:W-:Y:S02]  /*db20*/  LEA.HI.X.SX32 R7, R15, R64, 0x2, P6 ;  /* 0x000000400f077211 */ /* 0x000fe400030f16ff */
[----:B------:R-:W-:Y:S01]  /*db30*/  IMAD R15, R3, 0x2, R13 ;  /* 0x00000002030f7824 */ /* 0x000fe200078e020d */
        /* <DEDUP_REMOVED lines=50> */
[----:B------:R-:W4:Y:S04]  /*de60*/  LDL.LU R12, [R1+0x168] ;  /* 0x00016800010c7983 */ /* 0x000f280000300800 */
[----:B------:R-:W4:Y:S01]  /*de70*/  LDL.LU R20, [R1+0x164] ;  /* 0x0001640001147983 */ /* 0x000f220000300800 */
[----:B------:R-:W-:-:S03]  /*de80*/  ISETP.LT.AND P1, PT, R18, R155, !P2 ;  /* 0x0000009b1200720c */ /* 0x000fc60005721270 */
[----:B------:R-:W4:Y:S01]  /*de90*/  LDL.LU R18, [R1+0x160] ;  /* 0x0001600001127983 */ /* 0x000f220000300800 */
[----:B------:R-:W-:-:S03]  /*dea0*/  ISETP.LT.AND P4, PT, R17, R155, !P2 ;  /* 0x0000009b1100720c */ /* 0x000fc60005781270 */
[----:B------:R-:W4:Y:S01]  /*deb0*/  LDL.LU R17, [R1+0x15c] ;  /* 0x00015c0001117983 */ /* 0x000f220000300800 */
[----:B------:R-:W-:-:S03]  /*dec0*/  ISETP.LT.AND P0, PT, R16, R155, !P2 ;  /* 0x0000009b1000720c */ /* 0x000fc60005701270 */
[----:B------:R-:W4:Y:S01]  /*ded0*/  LDL.LU R16, [R1+0x158] ;  /* 0x0001580001107983 */ /* 0x000f220000300800 */
[----:B------:R-:W-:Y:S01]  /*dee0*/  IMAD R15, R3, 0x2, R13 ;  /* 0x00000002030f7824 */ /* 0x000fe200078e020d */
[----:B------:R-:W-:Y:S02]  /*def0*/  ISETP.LT.AND P5, PT, R19, R155, !P2 ;  /* 0x0000009b1300720c */ /* 0x000fe400057a1270 */
[----:B------:R3:W-:Y:S01]  /*df00*/  @P3 STG.E desc[UR16][R4.64], R52 ;  /* 0x0000003404003986 */ /* 0x0007e2000c101910 */
[----:B------:R-:W-:Y:S01]  /*df10*/  IMAD R13, R3, 0x2, R15 ;  /* 0x00000002030d7824 */ /* 0x000fe200078e020f */
[C---:B-1----:R-:W-:Y:S02]  /*df20*/  LEA R10, P6, R15.reuse, R2, 0x2 ;  /* 0x000000020f0a7211 */ /* 0x042fe400078c10ff */
[----:B------:R-:W4:Y:S02]  /*df30*/  LDL.LU R19, [R1+0x154] ;  /* 0x0001540001137983 */ /* 0x000f240000300800 */
[----:B------:R-:W-:Y:S01]  /*df40*/  LEA.HI.X.SX32 R11, R15, R64, 0x2, P6 ;  /* 0x000000400f0b7211 */ /* 0x000fe200030f16ff */
[----:B------:R-:W-:Y:S01]  /*df50*/  IMAD R15, R3, 0x2, R13 ;  /* 0x00000002030f7824 */ /* 0x000fe200078e020d */
[----:B---3--:R-:W-:-:S04]  /*df60*/  LEA R8, P3, R13, R2, 0x2 ;  /* 0x000000020d087211 */ /* 0x008fc800078610ff */
[----:B------:R-:W-:Y:S02]  /*df70*/  LEA R6, P6, R15, R2, 0x2 ;  /* 0x000000020f067211 */ /* 0x000fe400078c10ff */
[-C--:B------:R-:W-:Y:S01]  /*df80*/  LEA.HI.X.SX32 R9, R13, R64.reuse, 0x2, P3 ;  /* 0x000000400d097211 */ /* 0x080fe200018f16ff */
[----:B------:R-:W-:Y:S01]  /*df90*/  IMAD R13, R3, 0x2, R15 ;  /* 0x00000002030d7824 */ /* 0x000fe200078e020f */
[----:B------:R-:W-:Y:S01]  /*dfa0*/  LEA.HI.X.SX32 R7, R15, R64, 0x2, P6 ;  /* 0x000000400f077211 */ /* 0x000fe200030f16ff */
[----:B------:R1:W-:Y:S02]  /*dfb0*/  @P5 STG.E desc[UR16][R10.64], R53 ;  /* 0x000000350a005986 */ /* 0x0003e4000c101910 */
[----:B------:R-:W-:Y:S02]  /*dfc0*/  IMAD R15, R3, 0x2, R13 ;  /* 0x00000002030f7824 */ /* 0x000fe400078e020d */
[----:B------:R3:W-:Y:S01]  /*dfd0*/  @P1 STG.E desc[UR16][R8.64], R54 ;  /* 0x0000003608001986 */ /* 0x0007e2000c101910 */
[----:B------:R-:W-:-:S04]  /*dfe0*/  LEA R4, P1, R13, R2, 0x2 ;  /* 0x000000020d047211 */ /* 0x000fc800078210ff */
[----:B------:R-:W-:Y:S02]  /*dff0*/  LEA.HI.X.SX32 R5, R13, R64, 0x2, P1 ;  /* 0x000000400d057211 */ /* 0x000fe400008f16ff */
[C---:B-1----:R-:W-:Y:S01]  /*e000*/  LEA R10, P6, R15.reuse, R2, 0x2 ;  /* 0x000000020f0a7211 */ /* 0x042fe200078c10ff */
[----:B------:R1:W-:Y:S03]  /*e010*/  @P4 STG.E desc[UR16][R6.64], R55 ;  /* 0x0000003706004986 */ /* 0x0003e6000c101910 */
[----:B------:R-:W-:Y:S01]  /*e020*/  LEA.HI.X.SX32 R11, R15, R64, 0x2, P6 ;  /* 0x000000400f0b7211 */ /* 0x000fe200030f16ff */
[----:B------:R1:W-:Y:S01]  /*e030*/  @P0 STG.E desc[UR16][R4.64], R56 ;  /* 0x0000003804000986 */ /* 0x0003e2000c101910 */
[----:B--2---:R-:W-:-:S03]  /*e040*/  ISETP.LT.AND P5, PT, R14, R155, !P2 ;  /* 0x0000009b0e00720c */ /* 0x004fc600057a1270 */
[----:B------:R-:W2:Y:S10]  /*e050*/  LDL.LU R14, [R1+0x150] ;  /* 0x00015000010e7983 */ /* 0x000eb40000300800 */
[----:B------:R1:W-:Y:S01]  /*e060*/  @P5 STG.E desc[UR16][R10.64], R57 ;  /* 0x000000390a005986 */ /* 0x0003e2000c101910 */
[----:B----4-:R-:W-:-:S03]  /*e070*/  ISETP.LT.AND P3, PT, R12, R155, !P2 ;  /* 0x0000009b0c00720c */ /* 0x010fc60005761270 */
[----:B------:R-:W4:Y:S01]  /*e080*/  LDL.LU R12, [R1+0x14c] ;  /* 0x00014c00010c7983 */ /* 0x000f220000300800 */
[----:B------:R-:W-:-:S03]  /*e090*/  ISETP.LT.AND P1, PT, R18, R155, !P2 ;  /* 0x0000009b1200720c */ /* 0x000fc60005721270 */
[----:B------:R-:W4:Y:S01]  /*e0a0*/  LDL.LU R18, [R1+0x148] ;  /* 0x0001480001127983 */ /* 0x000f220000300800 */
[----:B------:R-:W-:-:S03]  /*e0b0*/  ISETP.LT.AND P5, PT, R16, R155, !P2 ;  /* 0x0000009b1000720c */ /* 0x000fc600057a1270 */
[----:B------:R-:W4:Y:S01]  /*e0c0*/  LDL.LU R16, [R1+0x144] ;  /* 0x0001440001107983 */ /* 0x000f220000300800 */
[----:B------:R-:W-:-:S04]  /*e0d0*/  IMAD R13, R3, 0x2, R15 ;  /* 0x00000002030d7824 */ /* 0x000fc800078e020f */
[----:B------:R-:W-:Y:S01]  /*e0e0*/  IMAD R15, R3, 0x2, R13 ;  /* 0x00000002030f7824 */ /* 0x000fe200078e020d */
[-C--:B---3--:R-:W-:Y:S02]  /*e0f0*/  LEA R8, P0, R13, R2.reuse, 0x2 ;  /* 0x000000020d087211 */ /* 0x088fe400078010ff */
[----:B------:R-:W-:Y:S02]  /*e100*/  ISETP.LT.AND P4, PT, R20, R155, !P2 ;  /* 0x0000009b1400720c */ /* 0x000fe40005781270 */
[----:B-1----:R-:W-:Y:S01]  /*e110*/  LEA R6, P6, R15, R2, 0x2 ;  /* 0x000000020f067211 */ /* 0x002fe200078c10ff */
[----:B------:R-:W1:Y:S01]  /*e120*/  LDS.128 R20, [R0+UR7] ;  /* 0x0000000700147984 */ /* 0x000e620008000c00 */
[-C--:B------:R-:W-:Y:S01]  /*e130*/  LEA.HI.X.SX32 R9, R13, R64.reuse, 0x2, P0 ;  /* 0x000000400d097211 */ /* 0x080fe200000f16ff */
[----:B------:R-:W-:Y:S01]  /*e140*/  IMAD R13, R3, 0x2, R15 ;  /* 0x00000002030d7824 */ /* 0x000fe200078e020f */
[----:B------:R-:W-:-:S03]  /*e150*/  LEA.HI.X.SX32 R7, R15, R64, 0x2, P6 ;  /* 0x000000400f077211 */ /* 0x000fc600030f16ff */
[----:B------:R-:W-:Y:S01]  /*e160*/  IMAD R15, R3, 0x2, R13 ;  /* 0x00000002030f7824 */ /* 0x000fe200078e020d */
[-C--:B------:R-:W-:Y:S01]  /*e170*/  ISETP.LT.AND P0, PT, R17, R155.reuse, !P2 ;  /* 0x0000009b1100720c */ /* 0x080fe20005701270 */
[----:B------:R3:W-:Y:S01]  /*e180*/  @P3 STG.E desc[UR16][R8.64], R58 ;  /* 0x0000003a08003986 */ /* 0x0007e2000c101910 */
[-C--:B------:R-:W-:Y:S01]  /*e190*/  LEA R4, P3, R13, R2.reuse, 0x2 ;  /* 0x000000020d047211 */ /* 0x080fe200078610ff */
[----:B------:R-:W-:Y:S01]  /*e1a0*/  IMAD R17, R3, 0x2, R15 ;  /* 0x0000000203117824 */ /* 0x000fe200078e020f */
[----:B------:R-:W-:Y:S02]  /*e1b0*/  LEA R10, P6, R15, R2, 0x2 ;  /* 0x000000020f0a7211 */ /* 0x000fe400078c10ff */
[-C--:B------:R-:W-:Y:S01]  /*e1c0*/  LEA.HI.X.SX32 R5, R13, R64.reuse, 0x2, P3 ;  /* 0x000000400d057211 */ /* 0x080fe200018f16ff */
[----:B------:R-:W-:Y:S01]  /*e1d0*/  IMAD R13, R3, 0x2, R17 ;  /* 0x00000002030d7824 */ /* 0x000fe200078e0211 */
[----:B------:R-:W-:Y:S01]  /*e1e0*/  LEA.HI.X.SX32 R11, R15, R64, 0x2, P6 ;  /* 0x000000400f0b7211 */ /* 0x000fe200030f16ff */
[----:B------:R3:W-:Y:S02]  /*e1f0*/  @P4 STG.E desc[UR16][R6.64], R59 ;  /* 0x0000003b06004986 */ /* 0x0007e4000c101910 */
[----:B------:R-:W-:Y:S01]  /*e200*/  IMAD R15, R3, 0x2, R13 ;  /* 0x00000002030f7824 */ /* 0x000fe200078e020d */
[----:B------:R-:W-:Y:S01]  /*e210*/  ISETP.LT.AND P4, PT, R19, R155, !P2 ;  /* 0x0000009b1300720c */ /* 0x000fe20005781270 */
[----:B------:R3:W-:Y:S02]  /*e220*/  @P1 STG.E desc[UR16][R4.64], R60 ;  /* 0x0000003c04001986 */ /* 0x0007e4000c101910 */
[----:B------:R-:W-:-:S02]  /*e230*/  IMAD R19, R3, 0x2, R15 ;  /* 0x0000000203137824 */ /* 0x000fc400078e020f */
[----:B------:R1:W-:Y:S01]  /*e240*/  @P0 STG.E desc[UR16][R10.64], R61 ;  /* 0x0000003d0a000986 */ /* 0x0003e2000c101910 */
[-C--:B---3--:R-:W-:Y:S02]  /*e250*/  LEA R8, P0, R13, R2.reuse, 0x2 ;  /* 0x000000020d087211 */ /* 0x088fe400078010ff */
[----:B------:R-:W-:Y:S02]  /*e260*/  LEA R6, P6, R17, R2, 0x2 ;  /* 0x0000000211067211 */ /* 0x000fe400078c10ff */
[----:B------:R-:W-:Y:S02]  /*e270*/  LEA.HI.X.SX32 R9, R13, R64, 0x2, P0 ;  /* 0x000000400d097211 */ /* 0x000fe400000f16ff */
[----:B------:R-:W-:Y:S02]  /*e280*/  LEA R4, P0, R19, R2, 0x2 ;  /* 0x0000000213047211 */ /* 0x000fe400078010ff */
[-C--:B------:R-:W-:Y:S01]  /*e290*/  LEA.HI.X.SX32 R7, R17, R64.reuse, 0x2, P6 ;  /* 0x0000004011077211 */ /* 0x080fe200030f16ff */
[----:B------:R-:W-:Y:S01]  /*e2a0*/  IMAD R17, R3, 0x2, R19 ;  /* 0x0000000203117824 */ /* 0x000fe200078e0213 */
[----:B------:R-:W-:-:S03]  /*e2b0*/  LEA.HI.X.SX32 R5, R19, R64, 0x2, P0 ;  /* 0x0000004013057211 */ /* 0x000fc600000f16ff */
[----:B------:R-:W-:Y:S01]  /*e2c0*/  IMAD R3, R3, 0x2, R17 ;  /* 0x0000000203037824 */ /* 0x000fe200078e0211 */
[----:B------:R3:W-:Y:S04]  /*e2d0*/  @P5 STG.E desc[UR16][R6.64], R62 ;  /* 0x0000003e06005986 */ /* 0x0007e8000c101910 */
[----:B------:R3:W-:Y:S01]  /*e2e0*/  @P4 STG.E desc[UR16][R8.64], R63 ;  /* 0x0000003f08004986 */ /* 0x0007e2000c101910 */
[-C--:B--2---:R-:W-:Y:S02]  /*e2f0*/  ISETP.LT.AND P3, PT, R14, R155.reuse, !P2 ;  /* 0x0000009b0e00720c */ /* 0x084fe40005761270 */
[----:B----4-:R-:W-:Y:S02]  /*e300*/  ISETP.LT.AND P1, PT, R12, R155, !P2 ;  /* 0x0000009b0c00720c */ /* 0x010fe40005721270 */
[----:B------:R-:W-:-:S04]  /*e310*/  LEA R12, P6, R15, R2, 0x2 ;  /* 0x000000020f0c7211 */ /* 0x000fc800078c10ff */
[----:B------:R-:W-:Y:S02]  /*e320*/  LEA.HI.X.SX32 R13, R15, R64, 0x2, P6 ;  /* 0x000000400f0d7211 */ /* 0x000fe400030f16ff */
[----:B------:R-:W-:-:S04]  /*e330*/  LEA R14, P6, R17, R2, 0x2 ;  /* 0x00000002110e7211 */ /* 0x000fc800078c10ff */
[----:B------:R-:W-:Y:S02]  /*e340*/  LEA.HI.X.SX32 R15, R17, R64, 0x2, P6 ;  /* 0x00000040110f7211 */ /* 0x000fe400030f16ff */
[-C--:B------:R-:W-:Y:S02]  /*e350*/  ISETP.LT.AND P0, PT, R18, R155.reuse, !P2 ;  /* 0x0000009b1200720c */ /* 0x080fe40005701270 */
[----:B------:R-:W-:Y:S01]  /*e360*/  ISETP.LT.AND P2, PT, R16, R155, !P2 ;  /* 0x0000009b1000720c */ /* 0x000fe20005741270 */
[----:B-1----:R3:W-:Y:S01]  /*e370*/  @P3 STG.E desc[UR16][R12.64], R20 ;  /* 0x000000140c003986 */ /* 0x0027e2000c101910 */
[----:B------:R-:W-:-:S03]  /*e380*/  LEA R2, P6, R3, R2, 0x2 ;  /* 0x0000000203027211 */ /* 0x000fc600078c10ff */
[----:B------:R3:W-:Y:S01]  /*e390*/  @P1 STG.E desc[UR16][R4.64], R21 ;  /* 0x0000001504001986 */ /* 0x0007e2000c101910 */
[----:B------:R-:W-:-:S05]  /*e3a0*/  LEA.HI.X.SX32 R3, R3, R64, 0x2, P6 ;  /* 0x0000004003037211 */ /* 0x000fca00030f16ff */
[----:B------:R3:W-:Y:S02]  /*e3b0*/  @P0 STG.E desc[UR16][R14.64], R22 ;  /* 0x000000160e000986 */ /* 0x0007e4000c101910 */
[----:B------:R-:W-:Y:S05]  /*e3c0*/  @!P2 EXIT ;  /* 0x000000000000a94d */ /* 0x000fea0003800000 */
[----:B------:R-:W-:Y:S01]  /*e3d0*/  STG.E desc[UR16][R2.64], R23 ;  /* 0x0000001702007986 */ /* 0x000fe2000c101910 */
[----:B------:R-:W-:Y:S05]  /*e3e0*/  EXIT ;  /* 0x000000000000794d */ /* 0x000fea0003800000 */
.L_x_2:
[----:B------:R-:W-:-:S00]  /*e3f0*/  BRA `(.L_x_2) ;  /* 0xfffffffc00fc7947 */ /* 0x000fc0000383ffff */
[----:B------:R-:W-:-:S00]  /*e400*/  NOP ;  /* 0x0000000000007918 */ /* 0x000fc00000000000 */
[----:B------:R-:W-:-:S00]  /*e410*/  NOP ;  /* 0x0000000000007918 */ /* 0x000fc00000000000 */
[----:B------:R-:W-:-:S00]  /*e420*/  NOP ;  /* 0x0000000000007918 */ /* 0x000fc00000000000 */
[----:B------:R-:W-:-:S00]  /*e430*/  NOP ;  /* 0x0000000000007918 */ /* 0x000fc00000000000 */
[----:B------:R-:W-:-:S00]  /*e440*/  NOP ;  /* 0x0000000000007918 */ /* 0x000fc00000000000 */
[----:B------:R-:W-:-:S00]  /*e450*/  NOP ;  /* 0x0000000000007918 */ /* 0x000fc00000000000 */
[----:B------:R-:W-:-:S00]  /*e460*/  NOP ;  /* 0x0000000000007918 */ /* 0x000fc00000000000 */
[----:B------:R-:W-:-:S00]  /*e470*/  NOP ;  /* 0x0000000000007918 */ /* 0x000fc00000000000 */
.L_x_3:


//--------------------- .nv.shared.matmul_kernel  --------------------------
	.section	.nv.shared.matmul_kernel,"aw",@nobits
	.sectionflags	@""
	.align	16
	.zero		1024


//--------------------- .nv.shared.reserved.0     --------------------------
	.section	.nv.shared.reserved.0,"aw",@nobits
	.weak		__nv_reservedSMEM_offset_0_alias
	.size		__nv_reservedSMEM_offset_0_alias, 0, 0
	.other		__nv_reservedSMEM_offset_0_alias,@"STO_CUDA_RESERVED_SHARED STV_DEFAULT"
__nv_reservedSMEM_offset_0_alias:
	.zero		0


//--------------------- .nv.constant0.matmul_kernel --------------------------
	.section	.nv.constant0.matmul_kernel,"a",@progbits
	.sectionflags	@""
	.align	4
.nv.constant0.matmul_kernel:
	.zero		608


//--------------------- SYMBOLS --------------------------

	.type		.nv.reservedSmem.offset0,@object
	.size		.nv.reservedSmem.offset0,0x4
